//
// Generated by NVIDIA NVVM Compiler
//
// Compiler Build ID: CL-36424714
// Cuda compilation tools, release 13.0, V13.0.88
// Based on NVVM 20.0.0
//

.version 9.0
.target sm_100
.address_size 64

	// .globl	_Z8PrintVecPKfi
.extern .func  (.param .b32 func_retval0) vprintf
(
	.param .b64 vprintf_param_0,
	.param .b64 vprintf_param_1
)
;
.global .align 1 .b8 $str[36] = {61, 61, 61, 61, 61, 61, 61, 61, 61, 61, 61, 61, 61, 61, 61, 61, 61, 61, 61, 61, 61, 61, 61, 61, 61, 61, 61, 61, 61, 61, 61, 61, 61, 61, 10};
.global .align 1 .b8 $str$1[5] = {37, 102, 44, 32};
.global .align 1 .b8 $str$2[2] = {10};
.global .align 1 .b8 $str$3[5] = {37, 100, 44, 32};

.visible .entry _Z8PrintVecPKfi(
	.param .u64 .ptr .align 1 _Z8PrintVecPKfi_param_0,
	.param .u32 _Z8PrintVecPKfi_param_1
)
{
	.local .align 8 .b8 	__local_depot0[8];
	.reg .b64 	%SP;
	.reg .b64 	%SPL;
	.reg .pred 	%p<10>;
	.reg .b32 	%r<85>;
	.reg .b32 	%f<30>;
	.reg .b64 	%rd<34>;
	.reg .b64 	%fd<30>;

	mov.u64 	%SPL, __local_depot0;
	cvta.local.u64 	%SP, %SPL;
	ld.param.u64 	%rd9, [_Z8PrintVecPKfi_param_0];
	ld.param.u32 	%r16, [_Z8PrintVecPKfi_param_1];
	cvta.to.global.u64 	%rd1, %rd9;
	add.u64 	%rd10, %SP, 0;
	add.u64 	%rd2, %SPL, 0;
	mov.u64 	%rd11, $str;
	cvta.global.u64 	%rd12, %rd11;
	{ // callseq 0, 0
	.param .b64 param0;
	st.param.b64 	[param0], %rd12;
	.param .b64 param1;
	st.param.b64 	[param1], 0;
	.param .b32 retval0;
	call.uni (retval0), 
	vprintf, 
	(
	param0, 
	param1
	);
	ld.param.b32 	%r17, [retval0];
	} // callseq 0
	setp.lt.s32 	%p1, %r16, 1;
	@%p1 bra 	$L__BB0_13;
	and.b32  	%r1, %r16, 15;
	setp.lt.u32 	%p2, %r16, 16;
	mov.b32 	%r82, 0;
	@%p2 bra 	$L__BB0_4;
	and.b32  	%r82, %r16, 2147483632;
	neg.s32 	%r80, %r82;
	add.s64 	%rd32, %rd1, 32;
	mov.u64 	%rd13, $str$1;
$L__BB0_3:
	.pragma "nounroll";
	ld.global.f32 	%f1, [%rd32+-32];
	cvt.f64.f32 	%fd1, %f1;
	st.local.f64 	[%rd2], %fd1;
	cvta.global.u64 	%rd14, %rd13;
	{ // callseq 1, 0
	.param .b64 param0;
	st.param.b64 	[param0], %rd14;
	.param .b64 param1;
	st.param.b64 	[param1], %rd10;
	.param .b32 retval0;
	call.uni (retval0), 
	vprintf, 
	(
	param0, 
	param1
	);
	ld.param.b32 	%r20, [retval0];
	} // callseq 1
	ld.global.f32 	%f2, [%rd32+-28];
	cvt.f64.f32 	%fd2, %f2;
	st.local.f64 	[%rd2], %fd2;
	{ // callseq 2, 0
	.param .b64 param0;
	st.param.b64 	[param0], %rd14;
	.param .b64 param1;
	st.param.b64 	[param1], %rd10;
	.param .b32 retval0;
	call.uni (retval0), 
	vprintf, 
	(
	param0, 
	param1
	);
	ld.param.b32 	%r22, [retval0];
	} // callseq 2
	ld.global.f32 	%f3, [%rd32+-24];
	cvt.f64.f32 	%fd3, %f3;
	st.local.f64 	[%rd2], %fd3;
	{ // callseq 3, 0
	.param .b64 param0;
	st.param.b64 	[param0], %rd14;
	.param .b64 param1;
	st.param.b64 	[param1], %rd10;
	.param .b32 retval0;
	call.uni (retval0), 
	vprintf, 
	(
	param0, 
	param1
	);
	ld.param.b32 	%r24, [retval0];
	} // callseq 3
	ld.global.f32 	%f4, [%rd32+-20];
	cvt.f64.f32 	%fd4, %f4;
	st.local.f64 	[%rd2], %fd4;
	{ // callseq 4, 0
	.param .b64 param0;
	st.param.b64 	[param0], %rd14;
	.param .b64 param1;
	st.param.b64 	[param1], %rd10;
	.param .b32 retval0;
	call.uni (retval0), 
	vprintf, 
	(
	param0, 
	param1
	);
	ld.param.b32 	%r26, [retval0];
	} // callseq 4
	ld.global.f32 	%f5, [%rd32+-16];
	cvt.f64.f32 	%fd5, %f5;
	st.local.f64 	[%rd2], %fd5;
	{ // callseq 5, 0
	.param .b64 param0;
	st.param.b64 	[param0], %rd14;
	.param .b64 param1;
	st.param.b64 	[param1], %rd10;
	.param .b32 retval0;
	call.uni (retval0), 
	vprintf, 
	(
	param0, 
	param1
	);
	ld.param.b32 	%r28, [retval0];
	} // callseq 5
	ld.global.f32 	%f6, [%rd32+-12];
	cvt.f64.f32 	%fd6, %f6;
	st.local.f64 	[%rd2], %fd6;
	{ // callseq 6, 0
	.param .b64 param0;
	st.param.b64 	[param0], %rd14;
	.param .b64 param1;
	st.param.b64 	[param1], %rd10;
	.param .b32 retval0;
	call.uni (retval0), 
	vprintf, 
	(
	param0, 
	param1
	);
	ld.param.b32 	%r30, [retval0];
	} // callseq 6
	ld.global.f32 	%f7, [%rd32+-8];
	cvt.f64.f32 	%fd7, %f7;
	st.local.f64 	[%rd2], %fd7;
	{ // callseq 7, 0
	.param .b64 param0;
	st.param.b64 	[param0], %rd14;
	.param .b64 param1;
	st.param.b64 	[param1], %rd10;
	.param .b32 retval0;
	call.uni (retval0), 
	vprintf, 
	(
	param0, 
	param1
	);
	ld.param.b32 	%r32, [retval0];
	} // callseq 7
	ld.global.f32 	%f8, [%rd32+-4];
	cvt.f64.f32 	%fd8, %f8;
	st.local.f64 	[%rd2], %fd8;
	{ // callseq 8, 0
	.param .b64 param0;
	st.param.b64 	[param0], %rd14;
	.param .b64 param1;
	st.param.b64 	[param1], %rd10;
	.param .b32 retval0;
	call.uni (retval0), 
	vprintf, 
	(
	param0, 
	param1
	);
	ld.param.b32 	%r34, [retval0];
	} // callseq 8
	ld.global.f32 	%f9, [%rd32];
	cvt.f64.f32 	%fd9, %f9;
	st.local.f64 	[%rd2], %fd9;
	{ // callseq 9, 0
	.param .b64 param0;
	st.param.b64 	[param0], %rd14;
	.param .b64 param1;
	st.param.b64 	[param1], %rd10;
	.param .b32 retval0;
	call.uni (retval0), 
	vprintf, 
	(
	param0, 
	param1
	);
	ld.param.b32 	%r36, [retval0];
	} // callseq 9
	ld.global.f32 	%f10, [%rd32+4];
	cvt.f64.f32 	%fd10, %f10;
	st.local.f64 	[%rd2], %fd10;
	{ // callseq 10, 0
	.param .b64 param0;
	st.param.b64 	[param0], %rd14;
	.param .b64 param1;
	st.param.b64 	[param1], %rd10;
	.param .b32 retval0;
	call.uni (retval0), 
	vprintf, 
	(
	param0, 
	param1
	);
	ld.param.b32 	%r38, [retval0];
	} // callseq 10
	ld.global.f32 	%f11, [%rd32+8];
	cvt.f64.f32 	%fd11, %f11;
	st.local.f64 	[%rd2], %fd11;
	{ // callseq 11, 0
	.param .b64 param0;
	st.param.b64 	[param0], %rd14;
	.param .b64 param1;
	st.param.b64 	[param1], %rd10;
	.param .b32 retval0;
	call.uni (retval0), 
	vprintf, 
	(
	param0, 
	param1
	);
	ld.param.b32 	%r40, [retval0];
	} // callseq 11
	ld.global.f32 	%f12, [%rd32+12];
	cvt.f64.f32 	%fd12, %f12;
	st.local.f64 	[%rd2], %fd12;
	{ // callseq 12, 0
	.param .b64 param0;
	st.param.b64 	[param0], %rd14;
	.param .b64 param1;
	st.param.b64 	[param1], %rd10;
	.param .b32 retval0;
	call.uni (retval0), 
	vprintf, 
	(
	param0, 
	param1
	);
	ld.param.b32 	%r42, [retval0];
	} // callseq 12
	ld.global.f32 	%f13, [%rd32+16];
	cvt.f64.f32 	%fd13, %f13;
	st.local.f64 	[%rd2], %fd13;
	{ // callseq 13, 0
	.param .b64 param0;
	st.param.b64 	[param0], %rd14;
	.param .b64 param1;
	st.param.b64 	[param1], %rd10;
	.param .b32 retval0;
	call.uni (retval0), 
	vprintf, 
	(
	param0, 
	param1
	);
	ld.param.b32 	%r44, [retval0];
	} // callseq 13
	ld.global.f32 	%f14, [%rd32+20];
	cvt.f64.f32 	%fd14, %f14;
	st.local.f64 	[%rd2], %fd14;
	{ // callseq 14, 0
	.param .b64 param0;
	st.param.b64 	[param0], %rd14;
	.param .b64 param1;
	st.param.b64 	[param1], %rd10;
	.param .b32 retval0;
	call.uni (retval0), 
	vprintf, 
	(
	param0, 
	param1
	);
	ld.param.b32 	%r46, [retval0];
	} // callseq 14
	ld.global.f32 	%f15, [%rd32+24];
	cvt.f64.f32 	%fd15, %f15;
	st.local.f64 	[%rd2], %fd15;
	{ // callseq 15, 0
	.param .b64 param0;
	st.param.b64 	[param0], %rd14;
	.param .b64 param1;
	st.param.b64 	[param1], %rd10;
	.param .b32 retval0;
	call.uni (retval0), 
	vprintf, 
	(
	param0, 
	param1
	);
	ld.param.b32 	%r48, [retval0];
	} // callseq 15
	ld.global.f32 	%f16, [%rd32+28];
	cvt.f64.f32 	%fd16, %f16;
	st.local.f64 	[%rd2], %fd16;
	{ // callseq 16, 0
	.param .b64 param0;
	st.param.b64 	[param0], %rd14;
	.param .b64 param1;
	st.param.b64 	[param1], %rd10;
	.param .b32 retval0;
	call.uni (retval0), 
	vprintf, 
	(
	param0, 
	param1
	);
	ld.param.b32 	%r50, [retval0];
	} // callseq 16
	add.s32 	%r80, %r80, 16;
	add.s64 	%rd32, %rd32, 64;
	setp.ne.s32 	%p3, %r80, 0;
	@%p3 bra 	$L__BB0_3;
$L__BB0_4:
	setp.eq.s32 	%p4, %r1, 0;
	@%p4 bra 	$L__BB0_13;
	and.b32  	%r7, %r16, 7;
	setp.lt.u32 	%p5, %r1, 8;
	@%p5 bra 	$L__BB0_7;
	mul.wide.u32 	%rd16, %r82, 4;
	add.s64 	%rd17, %rd1, %rd16;
	ld.global.f32 	%f17, [%rd17];
	cvt.f64.f32 	%fd17, %f17;
	st.local.f64 	[%rd2], %fd17;
	mov.u64 	%rd18, $str$1;
	cvta.global.u64 	%rd19, %rd18;
	add.u64 	%rd20, %SP, 0;
	{ // callseq 17, 0
	.param .b64 param0;
	st.param.b64 	[param0], %rd19;
	.param .b64 param1;
	st.param.b64 	[param1], %rd20;
	.param .b32 retval0;
	call.uni (retval0), 
	vprintf, 
	(
	param0, 
	param1
	);
	ld.param.b32 	%r52, [retval0];
	} // callseq 17
	ld.global.f32 	%f18, [%rd17+4];
	cvt.f64.f32 	%fd18, %f18;
	st.local.f64 	[%rd2], %fd18;
	{ // callseq 18, 0
	.param .b64 param0;
	st.param.b64 	[param0], %rd19;
	.param .b64 param1;
	st.param.b64 	[param1], %rd20;
	.param .b32 retval0;
	call.uni (retval0), 
	vprintf, 
	(
	param0, 
	param1
	);
	ld.param.b32 	%r54, [retval0];
	} // callseq 18
	ld.global.f32 	%f19, [%rd17+8];
	cvt.f64.f32 	%fd19, %f19;
	st.local.f64 	[%rd2], %fd19;
	{ // callseq 19, 0
	.param .b64 param0;
	st.param.b64 	[param0], %rd19;
	.param .b64 param1;
	st.param.b64 	[param1], %rd20;
	.param .b32 retval0;
	call.uni (retval0), 
	vprintf, 
	(
	param0, 
	param1
	);
	ld.param.b32 	%r56, [retval0];
	} // callseq 19
	ld.global.f32 	%f20, [%rd17+12];
	cvt.f64.f32 	%fd20, %f20;
	st.local.f64 	[%rd2], %fd20;
	{ // callseq 20, 0
	.param .b64 param0;
	st.param.b64 	[param0], %rd19;
	.param .b64 param1;
	st.param.b64 	[param1], %rd20;
	.param .b32 retval0;
	call.uni (retval0), 
	vprintf, 
	(
	param0, 
	param1
	);
	ld.param.b32 	%r58, [retval0];
	} // callseq 20
	ld.global.f32 	%f21, [%rd17+16];
	cvt.f64.f32 	%fd21, %f21;
	st.local.f64 	[%rd2], %fd21;
	{ // callseq 21, 0
	.param .b64 param0;
	st.param.b64 	[param0], %rd19;
	.param .b64 param1;
	st.param.b64 	[param1], %rd20;
	.param .b32 retval0;
	call.uni (retval0), 
	vprintf, 
	(
	param0, 
	param1
	);
	ld.param.b32 	%r60, [retval0];
	} // callseq 21
	ld.global.f32 	%f22, [%rd17+20];
	cvt.f64.f32 	%fd22, %f22;
	st.local.f64 	[%rd2], %fd22;
	{ // callseq 22, 0
	.param .b64 param0;
	st.param.b64 	[param0], %rd19;
	.param .b64 param1;
	st.param.b64 	[param1], %rd20;
	.param .b32 retval0;
	call.uni (retval0), 
	vprintf, 
	(
	param0, 
	param1
	);
	ld.param.b32 	%r62, [retval0];
	} // callseq 22
	ld.global.f32 	%f23, [%rd17+24];
	cvt.f64.f32 	%fd23, %f23;
	st.local.f64 	[%rd2], %fd23;
	{ // callseq 23, 0
	.param .b64 param0;
	st.param.b64 	[param0], %rd19;
	.param .b64 param1;
	st.param.b64 	[param1], %rd20;
	.param .b32 retval0;
	call.uni (retval0), 
	vprintf, 
	(
	param0, 
	param1
	);
	ld.param.b32 	%r64, [retval0];
	} // callseq 23
	ld.global.f32 	%f24, [%rd17+28];
	cvt.f64.f32 	%fd24, %f24;
	st.local.f64 	[%rd2], %fd24;
	{ // callseq 24, 0
	.param .b64 param0;
	st.param.b64 	[param0], %rd19;
	.param .b64 param1;
	st.param.b64 	[param1], %rd20;
	.param .b32 retval0;
	call.uni (retval0), 
	vprintf, 
	(
	param0, 
	param1
	);
	ld.param.b32 	%r66, [retval0];
	} // callseq 24
	add.s32 	%r82, %r82, 8;
$L__BB0_7:
	setp.eq.s32 	%p6, %r7, 0;
	@%p6 bra 	$L__BB0_13;
	and.b32  	%r10, %r16, 3;
	setp.lt.u32 	%p7, %r7, 4;
	@%p7 bra 	$L__BB0_10;
	mul.wide.u32 	%rd21, %r82, 4;
	add.s64 	%rd22, %rd1, %rd21;
	ld.global.f32 	%f25, [%rd22];
	cvt.f64.f32 	%fd25, %f25;
	st.local.f64 	[%rd2], %fd25;
	mov.u64 	%rd23, $str$1;
	cvta.global.u64 	%rd24, %rd23;
	add.u64 	%rd25, %SP, 0;
	{ // callseq 25, 0
	.param .b64 param0;
	st.param.b64 	[param0], %rd24;
	.param .b64 param1;
	st.param.b64 	[param1], %rd25;
	.param .b32 retval0;
	call.uni (retval0), 
	vprintf, 
	(
	param0, 
	param1
	);
	ld.param.b32 	%r68, [retval0];
	} // callseq 25
	ld.global.f32 	%f26, [%rd22+4];
	cvt.f64.f32 	%fd26, %f26;
	st.local.f64 	[%rd2], %fd26;
	{ // callseq 26, 0
	.param .b64 param0;
	st.param.b64 	[param0], %rd24;
	.param .b64 param1;
	st.param.b64 	[param1], %rd25;
	.param .b32 retval0;
	call.uni (retval0), 
	vprintf, 
	(
	param0, 
	param1
	);
	ld.param.b32 	%r70, [retval0];
	} // callseq 26
	ld.global.f32 	%f27, [%rd22+8];
	cvt.f64.f32 	%fd27, %f27;
	st.local.f64 	[%rd2], %fd27;
	{ // callseq 27, 0
	.param .b64 param0;
	st.param.b64 	[param0], %rd24;
	.param .b64 param1;
	st.param.b64 	[param1], %rd25;
	.param .b32 retval0;
	call.uni (retval0), 
	vprintf, 
	(
	param0, 
	param1
	);
	ld.param.b32 	%r72, [retval0];
	} // callseq 27
	ld.global.f32 	%f28, [%rd22+12];
	cvt.f64.f32 	%fd28, %f28;
	st.local.f64 	[%rd2], %fd28;
	{ // callseq 28, 0
	.param .b64 param0;
	st.param.b64 	[param0], %rd24;
	.param .b64 param1;
	st.param.b64 	[param1], %rd25;
	.param .b32 retval0;
	call.uni (retval0), 
	vprintf, 
	(
	param0, 
	param1
	);
	ld.param.b32 	%r74, [retval0];
	} // callseq 28
	add.s32 	%r82, %r82, 4;
$L__BB0_10:
	setp.eq.s32 	%p8, %r10, 0;
	@%p8 bra 	$L__BB0_13;
	mul.wide.u32 	%rd26, %r82, 4;
	add.s64 	%rd33, %rd1, %rd26;
	neg.s32 	%r84, %r10;
	mov.u64 	%rd27, $str$1;
	add.u64 	%rd29, %SP, 0;
$L__BB0_12:
	.pragma "nounroll";
	ld.global.f32 	%f29, [%rd33];
	cvt.f64.f32 	%fd29, %f29;
	st.local.f64 	[%rd2], %fd29;
	cvta.global.u64 	%rd28, %rd27;
	{ // callseq 29, 0
	.param .b64 param0;
	st.param.b64 	[param0], %rd28;
	.param .b64 param1;
	st.param.b64 	[param1], %rd29;
	.param .b32 retval0;
	call.uni (retval0), 
	vprintf, 
	(
	param0, 
	param1
	);
	ld.param.b32 	%r76, [retval0];
	} // callseq 29
	add.s64 	%rd33, %rd33, 4;
	add.s32 	%r84, %r84, 1;
	setp.ne.s32 	%p9, %r84, 0;
	@%p9 bra 	$L__BB0_12;
$L__BB0_13:
	mov.u64 	%rd30, $str$2;
	cvta.global.u64 	%rd31, %rd30;
	{ // callseq 30, 0
	.param .b64 param0;
	st.param.b64 	[param0], %rd31;
	.param .b64 param1;
	st.param.b64 	[param1], 0;
	.param .b32 retval0;
	call.uni (retval0), 
	vprintf, 
	(
	param0, 
	param1
	);
	ld.param.b32 	%r78, [retval0];
	} // callseq 30
	ret;

}
	// .globl	_Z8PrintVecPKii
.visible .entry _Z8PrintVecPKii(
	.param .u64 .ptr .align 1 _Z8PrintVecPKii_param_0,
	.param .u32 _Z8PrintVecPKii_param_1
)
{
	.local .align 8 .b8 	__local_depot1[8];
	.reg .b64 	%SP;
	.reg .b64 	%SPL;
	.reg .pred 	%p<10>;
	.reg .b32 	%r<114>;
	.reg .b64 	%rd<34>;

	mov.u64 	%SPL, __local_depot1;
	cvta.local.u64 	%SP, %SPL;
	ld.param.u64 	%rd9, [_Z8PrintVecPKii_param_0];
	ld.param.u32 	%r16, [_Z8PrintVecPKii_param_1];
	cvta.to.global.u64 	%rd1, %rd9;
	add.u64 	%rd10, %SP, 0;
	add.u64 	%rd2, %SPL, 0;
	mov.u64 	%rd11, $str;
	cvta.global.u64 	%rd12, %rd11;
	{ // callseq 31, 0
	.param .b64 param0;
	st.param.b64 	[param0], %rd12;
	.param .b64 param1;
	st.param.b64 	[param1], 0;
	.param .b32 retval0;
	call.uni (retval0), 
	vprintf, 
	(
	param0, 
	param1
	);
	ld.param.b32 	%r17, [retval0];
	} // callseq 31
	setp.lt.s32 	%p1, %r16, 1;
	@%p1 bra 	$L__BB1_13;
	and.b32  	%r1, %r16, 15;
	setp.lt.u32 	%p2, %r16, 16;
	mov.b32 	%r111, 0;
	@%p2 bra 	$L__BB1_4;
	and.b32  	%r111, %r16, 2147483632;
	neg.s32 	%r109, %r111;
	add.s64 	%rd32, %rd1, 32;
	mov.u64 	%rd13, $str$3;
$L__BB1_3:
	.pragma "nounroll";
	ld.global.u32 	%r20, [%rd32+-32];
	st.local.u32 	[%rd2], %r20;
	cvta.global.u64 	%rd14, %rd13;
	{ // callseq 32, 0
	.param .b64 param0;
	st.param.b64 	[param0], %rd14;
	.param .b64 param1;
	st.param.b64 	[param1], %rd10;
	.param .b32 retval0;
	call.uni (retval0), 
	vprintf, 
	(
	param0, 
	param1
	);
	ld.param.b32 	%r21, [retval0];
	} // callseq 32
	ld.global.u32 	%r23, [%rd32+-28];
	st.local.u32 	[%rd2], %r23;
	{ // callseq 33, 0
	.param .b64 param0;
	st.param.b64 	[param0], %rd14;
	.param .b64 param1;
	st.param.b64 	[param1], %rd10;
	.param .b32 retval0;
	call.uni (retval0), 
	vprintf, 
	(
	param0, 
	param1
	);
	ld.param.b32 	%r24, [retval0];
	} // callseq 33
	ld.global.u32 	%r26, [%rd32+-24];
	st.local.u32 	[%rd2], %r26;
	{ // callseq 34, 0
	.param .b64 param0;
	st.param.b64 	[param0], %rd14;
	.param .b64 param1;
	st.param.b64 	[param1], %rd10;
	.param .b32 retval0;
	call.uni (retval0), 
	vprintf, 
	(
	param0, 
	param1
	);
	ld.param.b32 	%r27, [retval0];
	} // callseq 34
	ld.global.u32 	%r29, [%rd32+-20];
	st.local.u32 	[%rd2], %r29;
	{ // callseq 35, 0
	.param .b64 param0;
	st.param.b64 	[param0], %rd14;
	.param .b64 param1;
	st.param.b64 	[param1], %rd10;
	.param .b32 retval0;
	call.uni (retval0), 
	vprintf, 
	(
	param0, 
	param1
	);
	ld.param.b32 	%r30, [retval0];
	} // callseq 35
	ld.global.u32 	%r32, [%rd32+-16];
	st.local.u32 	[%rd2], %r32;
	{ // callseq 36, 0
	.param .b64 param0;
	st.param.b64 	[param0], %rd14;
	.param .b64 param1;
	st.param.b64 	[param1], %rd10;
	.param .b32 retval0;
	call.uni (retval0), 
	vprintf, 
	(
	param0, 
	param1
	);
	ld.param.b32 	%r33, [retval0];
	} // callseq 36
	ld.global.u32 	%r35, [%rd32+-12];
	st.local.u32 	[%rd2], %r35;
	{ // callseq 37, 0
	.param .b64 param0;
	st.param.b64 	[param0], %rd14;
	.param .b64 param1;
	st.param.b64 	[param1], %rd10;
	.param .b32 retval0;
	call.uni (retval0), 
	vprintf, 
	(
	param0, 
	param1
	);
	ld.param.b32 	%r36, [retval0];
	} // callseq 37
	ld.global.u32 	%r38, [%rd32+-8];
	st.local.u32 	[%rd2], %r38;
	{ // callseq 38, 0
	.param .b64 param0;
	st.param.b64 	[param0], %rd14;
	.param .b64 param1;
	st.param.b64 	[param1], %rd10;
	.param .b32 retval0;
	call.uni (retval0), 
	vprintf, 
	(
	param0, 
	param1
	);
	ld.param.b32 	%r39, [retval0];
	} // callseq 38
	ld.global.u32 	%r41, [%rd32+-4];
	st.local.u32 	[%rd2], %r41;
	{ // callseq 39, 0
	.param .b64 param0;
	st.param.b64 	[param0], %rd14;
	.param .b64 param1;
	st.param.b64 	[param1], %rd10;
	.param .b32 retval0;
	call.uni (retval0), 
	vprintf, 
	(
	param0, 
	param1
	);
	ld.param.b32 	%r42, [retval0];
	} // callseq 39
	ld.global.u32 	%r44, [%rd32];
	st.local.u32 	[%rd2], %r44;
	{ // callseq 40, 0
	.param .b64 param0;
	st.param.b64 	[param0], %rd14;
	.param .b64 param1;
	st.param.b64 	[param1], %rd10;
	.param .b32 retval0;
	call.uni (retval0), 
	vprintf, 
	(
	param0, 
	param1
	);
	ld.param.b32 	%r45, [retval0];
	} // callseq 40
	ld.global.u32 	%r47, [%rd32+4];
	st.local.u32 	[%rd2], %r47;
	{ // callseq 41, 0
	.param .b64 param0;
	st.param.b64 	[param0], %rd14;
	.param .b64 param1;
	st.param.b64 	[param1], %rd10;
	.param .b32 retval0;
	call.uni (retval0), 
	vprintf, 
	(
	param0, 
	param1
	);
	ld.param.b32 	%r48, [retval0];
	} // callseq 41
	ld.global.u32 	%r50, [%rd32+8];
	st.local.u32 	[%rd2], %r50;
	{ // callseq 42, 0
	.param .b64 param0;
	st.param.b64 	[param0], %rd14;
	.param .b64 param1;
	st.param.b64 	[param1], %rd10;
	.param .b32 retval0;
	call.uni (retval0), 
	vprintf, 
	(
	param0, 
	param1
	);
	ld.param.b32 	%r51, [retval0];
	} // callseq 42
	ld.global.u32 	%r53, [%rd32+12];
	st.local.u32 	[%rd2], %r53;
	{ // callseq 43, 0
	.param .b64 param0;
	st.param.b64 	[param0], %rd14;
	.param .b64 param1;
	st.param.b64 	[param1], %rd10;
	.param .b32 retval0;
	call.uni (retval0), 
	vprintf, 
	(
	param0, 
	param1
	);
	ld.param.b32 	%r54, [retval0];
	} // callseq 43
	ld.global.u32 	%r56, [%rd32+16];
	st.local.u32 	[%rd2], %r56;
	{ // callseq 44, 0
	.param .b64 param0;
	st.param.b64 	[param0], %rd14;
	.param .b64 param1;
	st.param.b64 	[param1], %rd10;
	.param .b32 retval0;
	call.uni (retval0), 
	vprintf, 
	(
	param0, 
	param1
	);
	ld.param.b32 	%r57, [retval0];
	} // callseq 44
	ld.global.u32 	%r59, [%rd32+20];
	st.local.u32 	[%rd2], %r59;
	{ // callseq 45, 0
	.param .b64 param0;
	st.param.b64 	[param0], %rd14;
	.param .b64 param1;
	st.param.b64 	[param1], %rd10;
	.param .b32 retval0;
	call.uni (retval0), 
	vprintf, 
	(
	param0, 
	param1
	);
	ld.param.b32 	%r60, [retval0];
	} // callseq 45
	ld.global.u32 	%r62, [%rd32+24];
	st.local.u32 	[%rd2], %r62;
	{ // callseq 46, 0
	.param .b64 param0;
	st.param.b64 	[param0], %rd14;
	.param .b64 param1;
	st.param.b64 	[param1], %rd10;
	.param .b32 retval0;
	call.uni (retval0), 
	vprintf, 
	(
	param0, 
	param1
	);
	ld.param.b32 	%r63, [retval0];
	} // callseq 46
	ld.global.u32 	%r65, [%rd32+28];
	st.local.u32 	[%rd2], %r65;
	{ // callseq 47, 0
	.param .b64 param0;
	st.param.b64 	[param0], %rd14;
	.param .b64 param1;
	st.param.b64 	[param1], %rd10;
	.param .b32 retval0;
	call.uni (retval0), 
	vprintf, 
	(
	param0, 
	param1
	);
	ld.param.b32 	%r66, [retval0];
	} // callseq 47
	add.s32 	%r109, %r109, 16;
	add.s64 	%rd32, %rd32, 64;
	setp.ne.s32 	%p3, %r109, 0;
	@%p3 bra 	$L__BB1_3;
$L__BB1_4:
	setp.eq.s32 	%p4, %r1, 0;
	@%p4 bra 	$L__BB1_13;
	and.b32  	%r7, %r16, 7;
	setp.lt.u32 	%p5, %r1, 8;
	@%p5 bra 	$L__BB1_7;
	mul.wide.u32 	%rd16, %r111, 4;
	add.s64 	%rd17, %rd1, %rd16;
	ld.global.u32 	%r68, [%rd17];
	st.local.u32 	[%rd2], %r68;
	mov.u64 	%rd18, $str$3;
	cvta.global.u64 	%rd19, %rd18;
	{ // callseq 48, 0
	.param .b64 param0;
	st.param.b64 	[param0], %rd19;
	.param .b64 param1;
	st.param.b64 	[param1], %rd10;
	.param .b32 retval0;
	call.uni (retval0), 
	vprintf, 
	(
	param0, 
	param1
	);
	ld.param.b32 	%r69, [retval0];
	} // callseq 48
	ld.global.u32 	%r71, [%rd17+4];
	st.local.u32 	[%rd2], %r71;
	{ // callseq 49, 0
	.param .b64 param0;
	st.param.b64 	[param0], %rd19;
	.param .b64 param1;
	st.param.b64 	[param1], %rd10;
	.param .b32 retval0;
	call.uni (retval0), 
	vprintf, 
	(
	param0, 
	param1
	);
	ld.param.b32 	%r72, [retval0];
	} // callseq 49
	ld.global.u32 	%r74, [%rd17+8];
	st.local.u32 	[%rd2], %r74;
	{ // callseq 50, 0
	.param .b64 param0;
	st.param.b64 	[param0], %rd19;
	.param .b64 param1;
	st.param.b64 	[param1], %rd10;
	.param .b32 retval0;
	call.uni (retval0), 
	vprintf, 
	(
	param0, 
	param1
	);
	ld.param.b32 	%r75, [retval0];
	} // callseq 50
	ld.global.u32 	%r77, [%rd17+12];
	st.local.u32 	[%rd2], %r77;
	{ // callseq 51, 0
	.param .b64 param0;
	st.param.b64 	[param0], %rd19;
	.param .b64 param1;
	st.param.b64 	[param1], %rd10;
	.param .b32 retval0;
	call.uni (retval0), 
	vprintf, 
	(
	param0, 
	param1
	);
	ld.param.b32 	%r78, [retval0];
	} // callseq 51
	ld.global.u32 	%r80, [%rd17+16];
	st.local.u32 	[%rd2], %r80;
	{ // callseq 52, 0
	.param .b64 param0;
	st.param.b64 	[param0], %rd19;
	.param .b64 param1;
	st.param.b64 	[param1], %rd10;
	.param .b32 retval0;
	call.uni (retval0), 
	vprintf, 
	(
	param0, 
	param1
	);
	ld.param.b32 	%r81, [retval0];
	} // callseq 52
	ld.global.u32 	%r83, [%rd17+20];
	st.local.u32 	[%rd2], %r83;
	{ // callseq 53, 0
	.param .b64 param0;
	st.param.b64 	[param0], %rd19;
	.param .b64 param1;
	st.param.b64 	[param1], %rd10;
	.param .b32 retval0;
	call.uni (retval0), 
	vprintf, 
	(
	param0, 
	param1
	);
	ld.param.b32 	%r84, [retval0];
	} // callseq 53
	ld.global.u32 	%r86, [%rd17+24];
	st.local.u32 	[%rd2], %r86;
	{ // callseq 54, 0
	.param .b64 param0;
	st.param.b64 	[param0], %rd19;
	.param .b64 param1;
	st.param.b64 	[param1], %rd10;
	.param .b32 retval0;
	call.uni (retval0), 
	vprintf, 
	(
	param0, 
	param1
	);
	ld.param.b32 	%r87, [retval0];
	} // callseq 54
	ld.global.u32 	%r89, [%rd17+28];
	st.local.u32 	[%rd2], %r89;
	{ // callseq 55, 0
	.param .b64 param0;
	st.param.b64 	[param0], %rd19;
	.param .b64 param1;
	st.param.b64 	[param1], %rd10;
	.param .b32 retval0;
	call.uni (retval0), 
	vprintf, 
	(
	param0, 
	param1
	);
	ld.param.b32 	%r90, [retval0];
	} // callseq 55
	add.s32 	%r111, %r111, 8;
$L__BB1_7:
	setp.eq.s32 	%p6, %r7, 0;
	@%p6 bra 	$L__BB1_13;
	and.b32  	%r10, %r16, 3;
	setp.lt.u32 	%p7, %r7, 4;
	@%p7 bra 	$L__BB1_10;
	mul.wide.u32 	%rd21, %r111, 4;
	add.s64 	%rd22, %rd1, %rd21;
	ld.global.u32 	%r92, [%rd22];
	st.local.u32 	[%rd2], %r92;
	mov.u64 	%rd23, $str$3;
	cvta.global.u64 	%rd24, %rd23;
	{ // callseq 56, 0
	.param .b64 param0;
	st.param.b64 	[param0], %rd24;
	.param .b64 param1;
	st.param.b64 	[param1], %rd10;
	.param .b32 retval0;
	call.uni (retval0), 
	vprintf, 
	(
	param0, 
	param1
	);
	ld.param.b32 	%r93, [retval0];
	} // callseq 56
	ld.global.u32 	%r95, [%rd22+4];
	st.local.u32 	[%rd2], %r95;
	{ // callseq 57, 0
	.param .b64 param0;
	st.param.b64 	[param0], %rd24;
	.param .b64 param1;
	st.param.b64 	[param1], %rd10;
	.param .b32 retval0;
	call.uni (retval0), 
	vprintf, 
	(
	param0, 
	param1
	);
	ld.param.b32 	%r96, [retval0];
	} // callseq 57
	ld.global.u32 	%r98, [%rd22+8];
	st.local.u32 	[%rd2], %r98;
	{ // callseq 58, 0
	.param .b64 param0;
	st.param.b64 	[param0], %rd24;
	.param .b64 param1;
	st.param.b64 	[param1], %rd10;
	.param .b32 retval0;
	call.uni (retval0), 
	vprintf, 
	(
	param0, 
	param1
	);
	ld.param.b32 	%r99, [retval0];
	} // callseq 58
	ld.global.u32 	%r101, [%rd22+12];
	st.local.u32 	[%rd2], %r101;
	{ // callseq 59, 0
	.param .b64 param0;
	st.param.b64 	[param0], %rd24;
	.param .b64 param1;
	st.param.b64 	[param1], %rd10;
	.param .b32 retval0;
	call.uni (retval0), 
	vprintf, 
	(
	param0, 
	param1
	);
	ld.param.b32 	%r102, [retval0];
	} // callseq 59
	add.s32 	%r111, %r111, 4;
$L__BB1_10:
	setp.eq.s32 	%p8, %r10, 0;
	@%p8 bra 	$L__BB1_13;
	mul.wide.u32 	%rd26, %r111, 4;
	add.s64 	%rd33, %rd1, %rd26;
	neg.s32 	%r113, %r10;
	mov.u64 	%rd27, $str$3;
$L__BB1_12:
	.pragma "nounroll";
	ld.global.u32 	%r104, [%rd33];
	st.local.u32 	[%rd2], %r104;
	cvta.global.u64 	%rd28, %rd27;
	{ // callseq 60, 0
	.param .b64 param0;
	st.param.b64 	[param0], %rd28;
	.param .b64 param1;
	st.param.b64 	[param1], %rd10;
	.param .b32 retval0;
	call.uni (retval0), 
	vprintf, 
	(
	param0, 
	param1
	);
	ld.param.b32 	%r105, [retval0];
	} // callseq 60
	add.s64 	%rd33, %rd33, 4;
	add.s32 	%r113, %r113, 1;
	setp.ne.s32 	%p9, %r113, 0;
	@%p9 bra 	$L__BB1_12;
$L__BB1_13:
	mov.u64 	%rd30, $str$2;
	cvta.global.u64 	%rd31, %rd30;
	{ // callseq 61, 0
	.param .b64 param0;
	st.param.b64 	[param0], %rd31;
	.param .b64 param1;
	st.param.b64 	[param1], 0;
	.param .b32 retval0;
	call.uni (retval0), 
	vprintf, 
	(
	param0, 
	param1
	);
	ld.param.b32 	%r107, [retval0];
	} // callseq 61
	ret;

}


// ===== COMPILED SASS (sm_100) =====

	.target	sm_100

	.elftype	@"ET_EXEC"


//--------------------- .note.nv.tkinfo           --------------------------
	.section	.note.nv.tkinfo,"",@"SHT_NOTE"
	.sectionflags	@"SHF_NOTE_NV_TKINFO"
	.tkinfo
        /*0018*/ 	.word	0x00000002
        /*0030*/ 	.string	""
        /*0030*/ 	.string	"ptxas"
        /*0030*/ 	.string	"Cuda compilation tools, release 13.0, V13.0.88"
        /*0030*/ 	.string	"Build cuda_13.0.r13.0/compiler.36424714_0"
        /*0030*/ 	.string	"-arch sm_100 -m 64 "



//--------------------- .note.nv.cuinfo           --------------------------
	.section	.note.nv.cuinfo,"",@"SHT_NOTE"
	.sectionflags	@"SHF_NOTE_NV_CUINFO"
        /*0018*/ 	.short	0x0002
        /*001a*/ 	.short	0x0064
        /*001c*/ 	.short	0x0082
	.zero		2


//--------------------- .nv.info                  --------------------------
	.section	.nv.info,"",@"SHT_CUDA_INFO"
	.align	4


	//----- nvinfo : EIATTR_REGCOUNT
	.align		4
        /*0000*/ 	.byte	0x04, 0x2f
        /*0002*/ 	.short	(.L_5 - .L_4)
	.align		4
.L_4:
        /*0004*/ 	.word	index@(_Z8PrintVecPKfi)
        /*0008*/ 	.word	0x0000001e


	//----- nvinfo : EIATTR_FRAME_SIZE
	.align		4
.L_5:
        /*000c*/ 	.byte	0x04, 0x11
        /*000e*/ 	.short	(.L_7 - .L_6)
	.align		4
.L_6:
        /*0010*/ 	.word	index@(_Z8PrintVecPKfi)
        /*0014*/ 	.word	0x00000008


	//----- nvinfo : EIATTR_REGCOUNT
	.align		4
.L_7:
        /*0018*/ 	.byte	0x04, 0x2f
        /*001a*/ 	.short	(.L_9 - .L_8)
	.align		4
.L_8:
        /*001c*/ 	.word	index@(_Z8PrintVecPKii)
        /*0020*/ 	.word	0x0000001e


	//----- nvinfo : EIATTR_FRAME_SIZE
	.align		4
.L_9:
        /*0024*/ 	.byte	0x04, 0x11
        /*0026*/ 	.short	(.L_11 - .L_10)
	.align		4
.L_10:
        /*0028*/ 	.word	index@(_Z8PrintVecPKii)
        /*002c*/ 	.word	0x00000008


	//----- nvinfo : EIATTR_MIN_STACK_SIZE
	.align		4
.L_11:
        /*0030*/ 	.byte	0x04, 0x12
        /*0032*/ 	.short	(.L_13 - .L_12)
	.align		4
.L_12:
        /*0034*/ 	.word	index@(_Z8PrintVecPKii)
        /*0038*/ 	.word	0x00000008


	//----- nvinfo : EIATTR_MIN_STACK_SIZE
	.align		4
.L_13:
        /*003c*/ 	.byte	0x04, 0x12
        /*003e*/ 	.short	(.L_15 - .L_14)
	.align		4
.L_14:
        /*0040*/ 	.word	index@(_Z8PrintVecPKfi)
        /*0044*/ 	.word	0x00000008
.L_15:


//--------------------- .nv.compat                --------------------------
	.section	.nv.compat,"",@"SHT_CUDA_COMPAT_INFO"
	.align	4
        /*0000*/ 	.byte	0x02, 0x09, 0x00, 0x00, 0x02, 0x02, 0x01, 0x00, 0x02, 0x05, 0x05, 0x00, 0x03, 0x07, 0x01, 0x01
        /*0010*/ 	.byte	0x02, 0x03, 0x00, 0x00, 0x02, 0x06, 0x01, 0x00, 0x04, 0x0b, 0x08, 0x00, 0x09, 0x00, 0x00, 0x00
        /*0020*/ 	.byte	0x00, 0x00, 0x00, 0x00


//--------------------- .nv.info._Z8PrintVecPKii  --------------------------
	.section	.nv.info._Z8PrintVecPKii,"",@"SHT_CUDA_INFO"
	.sectionflags	@""
	.align	4


	//----- nvinfo : EIATTR_CUDA_API_VERSION
	.align		4
        /*0000*/ 	.byte	0x04, 0x37
        /*0002*/ 	.short	(.L_17 - .L_16)
.L_16:
        /*0004*/ 	.word	0x00000082


	//----- nvinfo : EIATTR_KPARAM_INFO
	.align		4
.L_17:
        /*0008*/ 	.byte	0x04, 0x17
        /*000a*/ 	.short	(.L_19 - .L_18)
.L_18:
        /*000c*/ 	.word	0x00000000
        /*0010*/ 	.short	0x0001
        /*0012*/ 	.short	0x0008
        /*0014*/ 	.byte	0x00, 0xf0, 0x11, 0x00


	//----- nvinfo : EIATTR_KPARAM_INFO
	.align		4
.L_19:
        /*0018*/ 	.byte	0x04, 0x17
        /*001a*/ 	.short	(.L_21 - .L_20)
.L_20:
        /*001c*/ 	.word	0x00000000
        /*0020*/ 	.short	0x0000
        /*0022*/ 	.short	0x0000
        /*0024*/ 	.byte	0x00, 0xf5, 0x21, 0x00


	//----- nvinfo : EIATTR_SPARSE_MMA_MASK
	.align		4
.L_21:
        /*0028*/ 	.byte	0x03, 0x50
        /*002a*/ 	.short	0x0000


	//----- nvinfo : EIATTR_MAXREG_COUNT
	.align		4
        /*002c*/ 	.byte	0x03, 0x1b
        /*002e*/ 	.short	0x00ff


	//----- nvinfo : EIATTR_EXTERNS
	.align		4
        /*0030*/ 	.byte	0x04, 0x0f
        /*0032*/ 	.short	(.L_23 - .L_22)


	//   ....[0]....
	.align		4
.L_22:
        /*0034*/ 	.word	index@(vprintf)


	//----- nvinfo : EIATTR_MERCURY_ISA_VERSION
	.align		4
.L_23:
        /*0038*/ 	.byte	0x03, 0x5f
        /*003a*/ 	.short	0x0101


	//----- nvinfo : EIATTR_VRC_CTA_INIT_COUNT
	.align		4
        /*003c*/ 	.byte	0x02, 0x4a
	.zero		1
	.zero		1


	//----- nvinfo : EIATTR_SYSCALL_OFFSETS
	.align		4
        /*0040*/ 	.byte	0x04, 0x46
        /*0042*/ 	.short	(.L_25 - .L_24)


	//   ....[0]....
.L_24:
        /*0044*/ 	.word	0x000000d0


	//   ....[1]....
        /*0048*/ 	.word	0x000002d0


	//   ....[2]....
        /*004c*/ 	.word	0x00000390


	//   ....[3]....
        /*0050*/ 	.word	0x00000450


	//   ....[4]....
        /*0054*/ 	.word	0x00000510


	//   ....[5]....
        /*0058*/ 	.word	0x000005d0


	//   ....[6]....
        /*005c*/ 	.word	0x00000690


	//   ....[7]....
        /*0060*/ 	.word	0x00000750


	//   ....[8]....
        /*0064*/ 	.word	0x00000810


	//   ....[9]....
        /*0068*/ 	.word	0x000008d0


	//   ....[10]....
        /*006c*/ 	.word	0x00000990


	//   ....[11]....
        /*0070*/ 	.word	0x00000a50


	//   ....[12]....
        /*0074*/ 	.word	0x00000b10


	//   ....[13]....
        /*0078*/ 	.word	0x00000bd0


	//   ....[14]....
        /*007c*/ 	.word	0x00000c90


	//   ....[15]....
        /*0080*/ 	.word	0x00000d50


	//   ....[16]....
        /*0084*/ 	.word	0x00000e10


	//   ....[17]....
        /*0088*/ 	.word	0x00000fc0


	//   ....[18]....
        /*008c*/ 	.word	0x00001080


	//   ....[19]....
        /*0090*/ 	.word	0x00001140


	//   ....[20]....
        /*0094*/ 	.word	0x00001200


	//   ....[21]....
        /*0098*/ 	.word	0x000012c0


	//   ....[22]....
        /*009c*/ 	.word	0x00001380


	//   ....[23]....
        /*00a0*/ 	.word	0x00001440


	//   ....[24]....
        /*00a4*/ 	.word	0x00001500


	//   ....[25]....
        /*00a8*/ 	.word	0x00001660


	//   ....[26]....
        /*00ac*/ 	.word	0x00001720


	//   ....[27]....
        /*00b0*/ 	.word	0x000017e0


	//   ....[28]....
        /*00b4*/ 	.word	0x000018a0


	//   ....[29]....
        /*00b8*/ 	.word	0x00001a00


	//   ....[30]....
        /*00bc*/ 	.word	0x00001ad0


	//----- nvinfo : EIATTR_EXIT_INSTR_OFFSETS
	.align		4
.L_25:
        /*00c0*/ 	.byte	0x04, 0x1c
        /*00c2*/ 	.short	(.L_27 - .L_26)


	//   ....[0]....
.L_26:
        /*00c4*/ 	.word	0x00001ae0


	//----- nvinfo : EIATTR_CRS_STACK_SIZE
	.align		4
.L_27:
        /*00c8*/ 	.byte	0x04, 0x1e
        /*00ca*/ 	.short	(.L_29 - .L_28)
.L_28:
        /*00cc*/ 	.word	0x00000000


	//----- nvinfo : EIATTR_CBANK_PARAM_SIZE
	.align		4
.L_29:
        /*00d0*/ 	.byte	0x03, 0x19
        /*00d2*/ 	.short	0x000c


	//----- nvinfo : EIATTR_PARAM_CBANK
	.align		4
        /*00d4*/ 	.byte	0x04, 0x0a
        /*00d6*/ 	.short	(.L_31 - .L_30)
	.align		4
.L_30:
        /*00d8*/ 	.word	index@(.nv.constant0._Z8PrintVecPKii)
        /*00dc*/ 	.short	0x0380
        /*00de*/ 	.short	0x000c


	//----- nvinfo : EIATTR_SW_WAR
	.align		4
.L_31:
        /*00e0*/ 	.byte	0x04, 0x36
        /*00e2*/ 	.short	(.L_33 - .L_32)
.L_32:
        /*00e4*/ 	.word	0x00000008
.L_33:


//--------------------- .nv.info._Z8PrintVecPKfi  --------------------------
	.section	.nv.info._Z8PrintVecPKfi,"",@"SHT_CUDA_INFO"
	.sectionflags	@""
	.align	4


	//----- nvinfo : EIATTR_CUDA_API_VERSION
	.align		4
        /*0000*/ 	.byte	0x04, 0x37
        /*0002*/ 	.short	(.L_35 - .L_34)
.L_34:
        /*0004*/ 	.word	0x00000082


	//----- nvinfo : EIATTR_KPARAM_INFO
	.align		4
.L_35:
        /*0008*/ 	.byte	0x04, 0x17
        /*000a*/ 	.short	(.L_37 - .L_36)
.L_36:
        /*000c*/ 	.word	0x00000000
        /*0010*/ 	.short	0x0001
        /*0012*/ 	.short	0x0008
        /*0014*/ 	.byte	0x00, 0xf0, 0x11, 0x00


	//----- nvinfo : EIATTR_KPARAM_INFO
	.align		4
.L_37:
        /*0018*/ 	.byte	0x04, 0x17
        /*001a*/ 	.short	(.L_39 - .L_38)
.L_38:
        /*001c*/ 	.word	0x00000000
        /*0020*/ 	.short	0x0000
        /*0022*/ 	.short	0x0000
        /*0024*/ 	.byte	0x00, 0xf5, 0x21, 0x00


	//----- nvinfo : EIATTR_SPARSE_MMA_MASK
	.align		4
.L_39:
        /*0028*/ 	.byte	0x03, 0x50
        /*002a*/ 	.short	0x0000


	//----- nvinfo : EIATTR_MAXREG_COUNT
	.align		4
        /*002c*/ 	.byte	0x03, 0x1b
        /*002e*/ 	.short	0x00ff


	//----- nvinfo : EIATTR_EXTERNS
	.align		4
        /*0030*/ 	.byte	0x04, 0x0f
        /*0032*/ 	.short	(.L_41 - .L_40)


	//   ....[0]....
	.align		4
.L_40:
        /*0034*/ 	.word	index@(vprintf)


	//----- nvinfo : EIATTR_MERCURY_ISA_VERSION
	.align		4
.L_41:
        /*0038*/ 	.byte	0x03, 0x5f
        /*003a*/ 	.short	0x0101


	//----- nvinfo : EIATTR_VRC_CTA_INIT_COUNT
	.align		4
        /*003c*/ 	.byte	0x02, 0x4a
	.zero		1
	.zero		1


	//----- nvinfo : EIATTR_SYSCALL_OFFSETS
	.align		4
        /*0040*/ 	.byte	0x04, 0x46
        /*0042*/ 	.short	(.L_43 - .L_42)


	//   ....[0]....
.L_42:
        /*0044*/ 	.word	0x000000d0


	//   ....[1]....
        /*0048*/ 	.word	0x000002e0


	//   ....[2]....
        /*004c*/ 	.word	0x000003b0


	//   ....[3]....
        /*0050*/ 	.word	0x00000480


	//   ....[4]....
        /*0054*/ 	.word	0x00000550


	//   ....[5]....
        /*0058*/ 	.word	0x00000620


	//   ....[6]....
        /*005c*/ 	.word	0x000006f0


	//   ....[7]....
        /*0060*/ 	.word	0x000007c0


	//   ....[8]....
        /*0064*/ 	.word	0x00000890


	//   ....[9]....
        /*0068*/ 	.word	0x00000960


	//   ....[10]....
        /*006c*/ 	.word	0x00000a30


	//   ....[11]....
        /*0070*/ 	.word	0x00000b00


	//   ....[12]....
        /*0074*/ 	.word	0x00000bd0


	//   ....[13]....
        /*0078*/ 	.word	0x00000ca0


	//   ....[14]....
        /*007c*/ 	.word	0x00000d70


	//   ....[15]....
        /*0080*/ 	.word	0x00000e40


	//   ....[16]....
        /*0084*/ 	.word	0x00000f10


	//   ....[17]....
        /*0088*/ 	.word	0x000010d0


	//   ....[18]....
        /*008c*/ 	.word	0x000011a0


	//   ....[19]....
        /*0090*/ 	.word	0x00001270


	//   ....[20]....
        /*0094*/ 	.word	0x00001340


	//   ....[21]....
        /*0098*/ 	.word	0x00001410


	//   ....[22]....
        /*009c*/ 	.word	0x000014e0


	//   ....[23]....
        /*00a0*/ 	.word	0x000015b0


	//   ....[24]....
        /*00a4*/ 	.word	0x00001680


	//   ....[25]....
        /*00a8*/ 	.word	0x000017f0


	//   ....[26]....
        /*00ac*/ 	.word	0x000018c0


	//   ....[27]....
        /*00b0*/ 	.word	0x00001990


	//   ....[28]....
        /*00b4*/ 	.word	0x00001a60


	//   ....[29]....
        /*00b8*/ 	.word	0x00001bd0


	//   ....[30]....
        /*00bc*/ 	.word	0x00001ca0


	//----- nvinfo : EIATTR_EXIT_INSTR_OFFSETS
	.align		4
.L_43:
        /*00c0*/ 	.byte	0x04, 0x1c
        /*00c2*/ 	.short	(.L_45 - .L_44)


	//   ....[0]....
.L_44:
        /*00c4*/ 	.word	0x00001cb0


	//----- nvinfo : EIATTR_CRS_STACK_SIZE
	.align		4
.L_45:
        /*00c8*/ 	.byte	0x04, 0x1e
        /*00ca*/ 	.short	(.L_47 - .L_46)
.L_46:
        /*00cc*/ 	.word	0x00000000


	//----- nvinfo : EIATTR_CBANK_PARAM_SIZE
	.align		4
.L_47:
        /*00d0*/ 	.byte	0x03, 0x19
        /*00d2*/ 	.short	0x000c


	//----- nvinfo : EIATTR_PARAM_CBANK
	.align		4
        /*00d4*/ 	.byte	0x04, 0x0a
        /*00d6*/ 	.short	(.L_49 - .L_48)
	.align		4
.L_48:
        /*00d8*/ 	.word	index@(.nv.constant0._Z8PrintVecPKfi)
        /*00dc*/ 	.short	0x0380
        /*00de*/ 	.short	0x000c


	//----- nvinfo : EIATTR_SW_WAR
	.align		4
.L_49:
        /*00e0*/ 	.byte	0x04, 0x36
        /*00e2*/ 	.short	(.L_51 - .L_50)
.L_50:
        /*00e4*/ 	.word	0x00000008
.L_51:


//--------------------- .nv.callgraph             --------------------------
	.section	.nv.callgraph,"",@"SHT_CUDA_CALLGRAPH"
	.align	4
	.sectionentsize	8
	.align		4
        /*0000*/ 	.word	0x00000000
	.align		4
        /*0004*/ 	.word	0xffffffff
	.align		4
        /*0008*/ 	.word	index@(_Z8PrintVecPKii)
	.align		4
        /*000c*/ 	.word	index@(vprintf)
	.align		4
        /*0010*/ 	.word	index@(_Z8PrintVecPKfi)
	.align		4
        /*0014*/ 	.word	index@(vprintf)
	.align		4
        /*0018*/ 	.word	0x00000000
	.align		4
        /*001c*/ 	.word	0xfffffffe
	.align		4
        /*0020*/ 	.word	0x00000000
	.align		4
        /*0024*/ 	.word	0xfffffffd
	.align		4
        /*0028*/ 	.word	0x00000000
	.align		4
        /*002c*/ 	.word	0xfffffffc


//--------------------- .nv.constant4             --------------------------
	.section	.nv.constant4,"a",@progbits
	.align	8
	.align		8
.nv.constant4:
        /*0000*/ 	.dword	vprintf
	.align		8
        /*0008*/ 	.dword	$str
	.align		8
        /*0010*/ 	.dword	$str$1
	.align		8
        /*0018*/ 	.dword	$str$2
	.align		8
        /*0020*/ 	.dword	$str$3


//--------------------- .text._Z8PrintVecPKii     --------------------------
	.section	.text._Z8PrintVecPKii,"ax",@progbits
	.align	128
        .global         _Z8PrintVecPKii
        .type           _Z8PrintVecPKii,@function
        .size           _Z8PrintVecPKii,(.L_x_78 - _Z8PrintVecPKii)
        .other          _Z8PrintVecPKii,@"STO_CUDA_ENTRY STV_DEFAULT"
_Z8PrintVecPKii:
.text._Z8PrintVecPKii:
[----:B------:R-:W0:Y:S01]  /*0000*/  LDC R1, c[0x0][0x37c] ;  /* 0x0000df00ff017b82 */ /* 0x000e220000000800 */
[----:B------:R-:W-:Y:S01]  /*0010*/  MOV R0, 0x0 ;  /* 0x0000000000007802 */ /* 0x000fe20000000f00 */
[----:B------:R-:W1:Y:S01]  /*0020*/  LDCU UR4, c[0x0][0x2f8] ;  /* 0x00005f00ff0477ac */ /* 0x000e620008000800 */
[----:B0-----:R-:W-:Y:S01]  /*0030*/  VIADD R1, R1, 0xfffffff8 ;  /* 0xfffffff801017836 */ /* 0x001fe20000000000 */
[----:B------:R-:W-:-:S04]  /*0040*/  CS2R R6, SRZ ;  /* 0x0000000000067805 */ /* 0x000fc8000001ff00 */
[----:B------:R0:W2:Y:S01]  /*0050*/  LDC.64 R8, c[0x4][R0] ;  /* 0x0100000000087b82 */ /* 0x0000a20000000a00 */
[----:B------:R-:W3:Y:S01]  /*0060*/  LDCU.64 UR6, c[0x4][0x8] ;  /* 0x01000100ff0677ac */ /* 0x000ee20008000a00 */
[----:B------:R-:W4:Y:S01]  /*0070*/  LDCU UR5, c[0x0][0x2fc] ;  /* 0x00005f80ff0577ac */ /* 0x000f220008000800 */
[----:B-1----:R-:W-:Y:S01]  /*0080*/  IADD3 R22, P0, PT, R1, UR4, RZ ;  /* 0x0000000401167c10 */ /* 0x002fe2000ff1e0ff */
[----:B---3--:R-:W-:Y:S02]  /*0090*/  IMAD.U32 R4, RZ, RZ, UR6 ;  /* 0x00000006ff047e24 */ /* 0x008fe4000f8e00ff */
[----:B------:R-:W-:Y:S02]  /*00a0*/  IMAD.U32 R5, RZ, RZ, UR7 ;  /* 0x00000007ff057e24 */ /* 0x000fe4000f8e00ff */
[----:B0---4-:R-:W-:-:S08]  /*00b0*/  IMAD.X R2, RZ, RZ, UR5, P0 ;  /* 0x00000005ff027e24 */ /* 0x011fd000080e06ff */
[----:B------:R-:W-:-:S07]  /*00c0*/  LEPC R20, `(.L_x_0) ;  /* 0x000000001014794e */ /* 0x000fce0000000000 */
[----:B--2---:R-:W-:Y:S05]  /*00d0*/  CALL.ABS.NOINC R8 ;  /* 0x0000000008007343 */ /* 0x004fea0003c00000 */
.L_x_0:
[----:B------:R-:W0:Y:S02]  /*00e0*/  LDC R0, c[0x0][0x388] ;  /* 0x0000e200ff007b82 */ /* 0x000e240000000800 */
[----:B0-----:R-:W-:-:S13]  /*00f0*/  ISETP.GE.AND P0, PT, R0, 0x1, PT ;  /* 0x000000010000780c */ /* 0x001fda0003f06270 */
[----:B------:R-:W-:Y:S05]  /*0100*/  @!P0 BRA `(.L_x_1) ;  /* 0x0000001800548947 */ /* 0x000fea0003800000 */
[----:B------:R-:W0:Y:S01]  /*0110*/  LDC.64 R18, c[0x0][0x358] ;  /* 0x0000d600ff127b82 */ /* 0x000e220000000a00 */
[C---:B------:R-:W-:Y:S01]  /*0120*/  ISETP.GE.U32.AND P0, PT, R0.reuse, 0x10, PT ;  /* 0x000000100000780c */ /* 0x040fe20003f06070 */
[----:B------:R-:W-:Y:S01]  /*0130*/  IMAD.MOV.U32 R23, RZ, RZ, RZ ;  /* 0x000000ffff177224 */ /* 0x000fe200078e00ff */
[----:B------:R-:W-:-:S11]  /*0140*/  LOP3.LUT R26, R0, 0xf, RZ, 0xc0, !PT ;  /* 0x0000000f001a7812 */ /* 0x000fd600078ec0ff */
[----:B------:R-:W-:Y:S05]  /*0150*/  @!P0 BRA `(.L_x_2) ;  /* 0x0000000c00448947 */ /* 0x000fea0003800000 */
[----:B------:R-:W1:Y:S01]  /*0160*/  LDCU.64 UR4, c[0x0][0x380] ;  /* 0x00007000ff0477ac */ /* 0x000e620008000a00 */
[----:B------:R-:W-:Y:S01]  /*0170*/  LOP3.LUT R23, R0, 0x7ffffff0, RZ, 0xc0, !PT ;  /* 0x7ffffff000177812 */ /* 0x000fe200078ec0ff */
[----:B------:R-:W-:Y:S04]  /*0180*/  BSSY.RECONVERGENT B6, `(.L_x_2) ;  /* 0x00000ce000067945 */ /* 0x000fe80003800200 */
[----:B------:R-:W-:Y:S01]  /*0190*/  IMAD.MOV R25, RZ, RZ, -R23 ;  /* 0x000000ffff197224 */ /* 0x000fe200078e0a17 */
[----:B-1----:R-:W-:-:S04]  /*01a0*/  UIADD3 UR4, UP0, UPT, UR4, 0x20, URZ ;  /* 0x0000002004047890 */ /* 0x002fc8000ff1e0ff */
[----:B------:R-:W-:Y:S02]  /*01b0*/  UIADD3.X UR5, UPT, UPT, URZ, UR5, URZ, UP0, !UPT ;  /* 0x00000005ff057290 */ /* 0x000fe400087fe4ff */
[----:B------:R-:W-:-:S04]  /*01c0*/  IMAD.U32 R16, RZ, RZ, UR4 ;  /* 0x00000004ff107e24 */ /* 0x000fc8000f8e00ff */
[----:B------:R-:W-:-:S07]  /*01d0*/  IMAD.U32 R17, RZ, RZ, UR5 ;  /* 0x00000005ff117e24 */ /* 0x000fce000f8e00ff */
.L_x_19:
[----:B0-----:R-:W-:Y:S02]  /*01e0*/  R2UR UR4, R18 ;  /* 0x00000000120472ca */ /* 0x001fe400000e0000 */
[----:B------:R-:W-:-:S13]  /*01f0*/  R2UR UR5, R19 ;  /* 0x00000000130572ca */ /* 0x000fda00000e0000 */
[----:B------:R-:W2:Y:S01]  /*0200*/  LDG.E R0, desc[UR4][R16.64+-0x20] ;  /* 0xffffe00410007981 */ /* 0x000ea2000c1e1900 */
[----:B------:R-:W-:Y:S01]  /*0210*/  MOV R24, 0x0 ;  /* 0x0000000000187802 */ /* 0x000fe20000000f00 */
[----:B------:R-:W0:Y:S01]  /*0220*/  LDCU.64 UR4, c[0x4][0x20] ;  /* 0x01000400ff0477ac */ /* 0x000e220008000a00 */
[----:B------:R-:W-:Y:S01]  /*0230*/  VIADD R25, R25, 0x10 ;  /* 0x0000001019197836 */ /* 0x000fe20000000000 */
[----:B------:R-:W-:Y:S01]  /*0240*/  MOV R7, R2 ;  /* 0x0000000200077202 */ /* 0x000fe20000000f00 */
[----:B------:R1:W3:Y:S01]  /*0250*/  LDC.64 R8, c[0x4][R24] ;  /* 0x0100000018087b82 */ /* 0x0002e20000000a00 */
[----:B------:R-:W-:Y:S02]  /*0260*/  IMAD.MOV.U32 R6, RZ, RZ, R22 ;  /* 0x000000ffff067224 */ /* 0x000fe400078e0016 */
[----:B------:R-:W-:-:S04]  /*0270*/  ISETP.NE.AND P0, PT, R25, RZ, PT ;  /* 0x000000ff1900720c */ /* 0x000fc80003f05270 */
[----:B------:R-:W-:Y:S01]  /*0280*/  P2R R27, PR, RZ, 0x1 ;  /* 0x00000001ff1b7803 */ /* 0x000fe20000000000 */
[----:B0-----:R-:W-:Y:S02]  /*0290*/  IMAD.U32 R4, RZ, RZ, UR4 ;  /* 0x00000004ff047e24 */ /* 0x001fe4000f8e00ff */
[----:B------:R-:W-:Y:S01]  /*02a0*/  IMAD.U32 R5, RZ, RZ, UR5 ;  /* 0x00000005ff057e24 */ /* 0x000fe2000f8e00ff */
[----:B--23--:R1:W-:Y:S06]  /*02b0*/  STL [R1], R0 ;  /* 0x0000000001007387 */ /* 0x00c3ec0000100800 */
[----:B------:R-:W-:-:S07]  /*02c0*/  LEPC R20, `(.L_x_3) ;  /* 0x000000001014794e */ /* 0x000fce0000000000 */
[----:B-1----:R-:W-:Y:S05]  /*02d0*/  CALL.ABS.NOINC R8 ;  /* 0x0000000008007343 */ /* 0x002fea0003c00000 */
.L_x_3:
[----:B------:R-:W-:Y:S02]  /*02e0*/  R2UR UR4, R18 ;  /* 0x00000000120472ca */ /* 0x000fe400000e0000 */
[----:B------:R-:W-:-:S13]  /*02f0*/  R2UR UR5, R19 ;  /* 0x00000000130572ca */ /* 0x000fda00000e0000 */
[----:B------:R-:W2:Y:S01]  /*0300*/  LDG.E R0, desc[UR4][R16.64+-0x1c] ;  /* 0xffffe40410007981 */ /* 0x000ea2000c1e1900 */
[----:B------:R0:W1:Y:S01]  /*0310*/  LDC.64 R8, c[0x4][R24] ;  /* 0x0100000018087b82 */ /* 0x0000620000000a00 */
[----:B------:R-:W3:Y:S01]  /*0320*/  LDCU.64 UR4, c[0x4][0x20] ;  /* 0x01000400ff0477ac */ /* 0x000ee20008000a00 */
[----:B------:R-:W-:Y:S02]  /*0330*/  IMAD.MOV.U32 R6, RZ, RZ, R22 ;  /* 0x000000ffff067224 */ /* 0x000fe400078e0016 */
[----:B------:R-:W-:Y:S02]  /*0340*/  IMAD.MOV.U32 R7, RZ, RZ, R2 ;  /* 0x000000ffff077224 */ /* 0x000fe400078e0002 */
[----:B---3--:R-:W-:Y:S02]  /*0350*/  IMAD.U32 R4, RZ, RZ, UR4 ;  /* 0x00000004ff047e24 */ /* 0x008fe4000f8e00ff */
[----:B------:R-:W-:Y:S01]  /*0360*/  IMAD.U32 R5, RZ, RZ, UR5 ;  /* 0x00000005ff057e24 */ /* 0x000fe2000f8e00ff */
[----:B-12---:R0:W-:Y:S06]  /*0370*/  STL [R1], R0 ;  /* 0x0000000001007387 */ /* 0x0061ec0000100800 */
[----:B------:R-:W-:-:S07]  /*0380*/  LEPC R20, `(.L_x_4) ;  /* 0x000000001014794e */ /* 0x000fce0000000000 */
[----:B0-----:R-:W-:Y:S05]  /*0390*/  CALL.ABS.NOINC R8 ;  /* 0x0000000008007343 */ /* 0x001fea0003c00000 */
.L_x_4:
        /* <DEDUP_REMOVED lines=12> */
.L_x_5:
[----:B------:R-:W-:Y:S02]  /*0460*/  R2UR UR4, R18 ;  /* 0x00000000120472ca */ /* 0x000fe400000e0000 */
[----:B------:R-:W-:-:S13]  /*0470*/  R2UR UR5, R19 ;  /* 0x00000000130572ca */ /* 0x000fda00000e0000 */
[----:B------:R-:W2:Y:S01]  /*0480*/  LDG.E R0, desc[UR4][R16.64+-0x14] ;  /* 0xffffec0410007981 */ /* 0x000ea2000c1e1900 */
[----:B------:R0:W1:Y:S01]  /*0490*/  LDC.64 R8, c[0x4][R24] ;  /* 0x0100000018087b82 */ /* 0x0000620000000a00 */
[----:B------:R-:W3:Y:S01]  /*04a0*/  LDCU.64 UR4, c[0x4][0x20] ;  /* 0x01000400ff0477ac */ /* 0x000ee20008000a00 */
[----:B------:R-:W-:Y:S01]  /*04b0*/  IMAD.MOV.U32 R6, RZ, RZ, R22 ;  /* 0x000000ffff067224 */ /* 0x000fe200078e0016 */
[----:B------:R-:W-:Y:S01]  /*04c0*/  MOV R7, R2 ;  /* 0x0000000200077202 */ /* 0x000fe20000000f00 */
[----:B---3--:R-:W-:Y:S02]  /*04d0*/  IMAD.U32 R4, RZ, RZ, UR4 ;  /* 0x00000004ff047e24 */ /* 0x008fe4000f8e00ff */
[----:B------:R-:W-:Y:S01]  /*04e0*/  IMAD.U32 R5, RZ, RZ, UR5 ;  /* 0x00000005ff057e24 */ /* 0x000fe2000f8e00ff */
[----:B-12---:R0:W-:Y:S06]  /*04f0*/  STL [R1], R0 ;  /* 0x0000000001007387 */ /* 0x0061ec0000100800 */
[----:B------:R-:W-:-:S07]  /*0500*/  LEPC R20, `(.L_x_6) ;  /* 0x000000001014794e */ /* 0x000fce0000000000 */
[----:B0-----:R-:W-:Y:S05]  /*0510*/  CALL.ABS.NOINC R8 ;  /* 0x0000000008007343 */ /* 0x001fea0003c00000 */
.L_x_6:
        /* <DEDUP_REMOVED lines=12> */
.L_x_7:
        /* <DEDUP_REMOVED lines=12> */
.L_x_8:
[----:B------:R-:W-:Y:S02]  /*06a0*/  R2UR UR4, R18 ;  /* 0x00000000120472ca */ /* 0x000fe400000e0000 */
[----:B------:R-:W-:-:S13]  /*06b0*/  R2UR UR5, R19 ;  /* 0x00000000130572ca */ /* 0x000fda00000e0000 */
[----:B------:R-:W2:Y:S01]  /*06c0*/  LDG.E R0, desc[UR4][R16.64+-0x8] ;  /* 0xfffff80410007981 */ /* 0x000ea2000c1e1900 */
[----:B------:R0:W1:Y:S01]  /*06d0*/  LDC.64 R8, c[0x4][R24] ;  /* 0x0100000018087b82 */ /* 0x0000620000000a00 */
[----:B------:R-:W3:Y:S01]  /*06e0*/  LDCU.64 UR4, c[0x4][0x20] ;  /* 0x01000400ff0477ac */ /* 0x000ee20008000a00 */
[----:B------:R-:W-:Y:S01]  /*06f0*/  MOV R6, R22 ;  /* 0x0000001600067202 */ /* 0x000fe20000000f00 */
[----:B------:R-:W-:Y:S02]  /*0700*/  IMAD.MOV.U32 R7, RZ, RZ, R2 ;  /* 0x000000ffff077224 */ /* 0x000fe400078e0002 */
[----:B---3--:R-:W-:Y:S02]  /*0710*/  IMAD.U32 R4, RZ, RZ, UR4 ;  /* 0x00000004ff047e24 */ /* 0x008fe4000f8e00ff */
[----:B------:R-:W-:Y:S01]  /*0720*/  IMAD.U32 R5, RZ, RZ, UR5 ;  /* 0x00000005ff057e24 */ /* 0x000fe2000f8e00ff */
[----:B-12---:R0:W-:Y:S06]  /*0730*/  STL [R1], R0 ;  /* 0x0000000001007387 */ /* 0x0061ec0000100800 */
[----:B------:R-:W-:-:S07]  /*0740*/  LEPC R20, `(.L_x_9) ;  /* 0x000000001014794e */ /* 0x000fce0000000000 */
[----:B0-----:R-:W-:Y:S05]  /*0750*/  CALL.ABS.NOINC R8 ;  /* 0x0000000008007343 */ /* 0x001fea0003c00000 */
.L_x_9:
        /* <DEDUP_REMOVED lines=12> */
.L_x_10:
        /* <DEDUP_REMOVED lines=12> */
.L_x_11:
[----:B------:R-:W-:Y:S02]  /*08e0*/  R2UR UR4, R18 ;  /* 0x00000000120472ca */ /* 0x000fe400000e0000 */
[----:B------:R-:W-:-:S13]  /*08f0*/  R2UR UR5, R19 ;  /* 0x00000000130572ca */ /* 0x000fda00000e0000 */
[----:B------:R-:W2:Y:S01]  /*0900*/  LDG.E R0, desc[UR4][R16.64+0x4] ;  /* 0x0000040410007981 */ /* 0x000ea2000c1e1900 */
[----:B------:R0:W1:Y:S01]  /*0910*/  LDC.64 R8, c[0x4][R24] ;  /* 0x0100000018087b82 */ /* 0x0000620000000a00 */
[----:B------:R-:W3:Y:S01]  /*0920*/  LDCU.64 UR4, c[0x4][0x20] ;  /* 0x01000400ff0477ac */ /* 0x000ee20008000a00 */
[----:B------:R-:W-:Y:S02]  /*0930*/  IMAD.MOV.U32 R6, RZ, RZ, R22 ;  /* 0x000000ffff067224 */ /* 0x000fe400078e0016 */
[----:B------:R-:W-:Y:S02]  /*0940*/  IMAD.MOV.U32 R7, RZ, RZ, R2 ;  /* 0x000000ffff077224 */ /* 0x000fe400078e0002 */
[----:B---3--:R-:W-:Y:S01]  /*0950*/  IMAD.U32 R4, RZ, RZ, UR4 ;  /* 0x00000004ff047e24 */ /* 0x008fe2000f8e00ff */
[----:B------:R-:W-:Y:S01]  /*0960*/  MOV R5, UR5 ;  /* 0x0000000500057c02 */ /* 0x000fe20008000f00 */
[----:B-12---:R0:W-:Y:S06]  /*0970*/  STL [R1], R0 ;  /* 0x0000000001007387 */ /* 0x0061ec0000100800 */
[----:B------:R-:W-:-:S07]  /*0980*/  LEPC R20, `(.L_x_12) ;  /* 0x000000001014794e */ /* 0x000fce0000000000 */
[----:B0-----:R-:W-:Y:S05]  /*0990*/  CALL.ABS.NOINC R8 ;  /* 0x0000000008007343 */ /* 0x001fea0003c00000 */
.L_x_12:
        /* <DEDUP_REMOVED lines=12> */
.L_x_13:
        /* <DEDUP_REMOVED lines=12> */
.L_x_14:
[----:B------:R-:W-:Y:S02]  /*0b20*/  R2UR UR4, R18 ;  /* 0x00000000120472ca */ /* 0x000fe400000e0000 */
[----:B------:R-:W-:-:S13]  /*0b30*/  R2UR UR5, R19 ;  /* 0x00000000130572ca */ /* 0x000fda00000e0000 */
[----:B------:R-:W2:Y:S01]  /*0b40*/  LDG.E R0, desc[UR4][R16.64+0x10] ;  /* 0x0000100410007981 */ /* 0x000ea2000c1e1900 */
[----:B------:R0:W1:Y:S01]  /*0b50*/  LDC.64 R8, c[0x4][R24] ;  /* 0x0100000018087b82 */ /* 0x0000620000000a00 */
[----:B------:R-:W3:Y:S01]  /*0b60*/  LDCU.64 UR4, c[0x4][0x20] ;  /* 0x01000400ff0477ac */ /* 0x000ee20008000a00 */
[----:B------:R-:W-:Y:S02]  /*0b70*/  IMAD.MOV.U32 R6, RZ, RZ, R22 ;  /* 0x000000ffff067224 */ /* 0x000fe400078e0016 */
[----:B------:R-:W-:Y:S01]  /*0b80*/  IMAD.MOV.U32 R7, RZ, RZ, R2 ;  /* 0x000000ffff077224 */ /* 0x000fe200078e0002 */
[----:B---3--:R-:W-:Y:S01]  /*0b90*/  MOV R4, UR4 ;  /* 0x0000000400047c02 */ /* 0x008fe20008000f00 */
[----:B------:R-:W-:Y:S01]  /*0ba0*/  IMAD.U32 R5, RZ, RZ, UR5 ;  /* 0x00000005ff057e24 */ /* 0x000fe2000f8e00ff */
[----:B-12---:R0:W-:Y:S06]  /*0bb0*/  STL [R1], R0 ;  /* 0x0000000001007387 */ /* 0x0061ec0000100800 */
[----:B------:R-:W-:-:S07]  /*0bc0*/  LEPC R20, `(.L_x_15) ;  /* 0x000000001014794e */ /* 0x000fce0000000000 */
[----:B0-----:R-:W-:Y:S05]  /*0bd0*/  CALL.ABS.NOINC R8 ;  /* 0x0000000008007343 */ /* 0x001fea0003c00000 */
.L_x_15:
        /* <DEDUP_REMOVED lines=12> */
.L_x_16:
        /* <DEDUP_REMOVED lines=12> */
.L_x_17:
        /* <DEDUP_REMOVED lines=12> */
.L_x_18:
[----:B------:R-:W-:Y:S02]  /*0e20*/  ISETP.NE.AND P6, PT, R27, RZ, PT ;  /* 0x000000ff1b00720c */ /* 0x000fe40003fc5270 */
[----:B------:R-:W-:-:S05]  /*0e30*/  IADD3 R16, P0, PT, R16, 0x40, RZ ;  /* 0x0000004010107810 */ /* 0x000fca0007f1e0ff */
[----:B------:R-:W-:-:S06]  /*0e40*/  IMAD.X R17, RZ, RZ, R17, P0 ;  /* 0x000000ffff117224 */ /* 0x000fcc00000e0611 */
[----:B------:R-:W-:Y:S05]  /*0e50*/  @P6 BRA `(.L_x_19) ;  /* 0xfffffff000e06947 */ /* 0x000fea000383ffff */
[----:B------:R-:W-:Y:S05]  /*0e60*/  BSYNC.RECONVERGENT B6 ;  /* 0x0000000000067941 */ /* 0x000fea0003800200 */
.L_x_2:
[----:B------:R-:W-:Y:S01]  /*0e70*/  ISETP.NE.AND P0, PT, R26, RZ, PT ;  /* 0x000000ff1a00720c */ /* 0x000fe20003f05270 */
[----:B------:R-:W-:-:S12]  /*0e80*/  BSSY.RECONVERGENT B6, `(.L_x_1) ;  /* 0x00000bd000067945 */ /* 0x000fd80003800200 */
[----:B------:R-:W-:Y:S05]  /*0e90*/  @!P0 BRA `(.L_x_20) ;  /* 0x0000000800ec8947 */ /* 0x000fea0003800000 */
[----:B------:R-:W1:Y:S01]  /*0ea0*/  LDC R25, c[0x0][0x388] ;  /* 0x0000e200ff197b82 */ /* 0x000e620000000800 */
[----:B------:R-:W-:Y:S02]  /*0eb0*/  ISETP.GE.U32.AND P0, PT, R26, 0x8, PT ;  /* 0x000000081a00780c */ /* 0x000fe40003f06070 */
[----:B-1----:R-:W-:-:S11]  /*0ec0*/  LOP3.LUT R25, R25, 0x7, RZ, 0xc0, !PT ;  /* 0x0000000719197812 */ /* 0x002fd600078ec0ff */
[----:B------:R-:W-:Y:S05]  /*0ed0*/  @!P0 BRA `(.L_x_21) ;  /* 0x0000000400908947 */ /* 0x000fea0003800000 */
[----:B------:R-:W1:Y:S01]  /*0ee0*/  LDC.64 R16, c[0x0][0x380] ;  /* 0x0000e000ff107b82 */ /* 0x000e620000000a00 */
[----:B0-----:R-:W-:Y:S02]  /*0ef0*/  R2UR UR4, R18 ;  /* 0x00000000120472ca */ /* 0x001fe400000e0000 */
[----:B------:R-:W-:Y:S01]  /*0f00*/  R2UR UR5, R19 ;  /* 0x00000000130572ca */ /* 0x000fe200000e0000 */
[----:B-1----:R-:W-:-:S12]  /*0f10*/  IMAD.WIDE.U32 R16, R23, 0x4, R16 ;  /* 0x0000000417107825 */ /* 0x002fd800078e0010 */
[----:B------:R-:W2:Y:S01]  /*0f20*/  LDG.E R0, desc[UR4][R16.64] ;  /* 0x0000000410007981 */ /* 0x000ea2000c1e1900 */
[----:B------:R-:W-:Y:S01]  /*0f30*/  MOV R24, 0x0 ;  /* 0x0000000000187802 */ /* 0x000fe20000000f00 */
[----:B------:R-:W0:Y:S01]  /*0f40*/  LDCU.64 UR4, c[0x4][0x20] ;  /* 0x01000400ff0477ac */ /* 0x000e220008000a00 */
[----:B------:R-:W-:Y:S02]  /*0f50*/  IMAD.MOV.U32 R6, RZ, RZ, R22 ;  /* 0x000000ffff067224 */ /* 0x000fe400078e0016 */
[----:B------:R1:W3:Y:S01]  /*0f60*/  LDC.64 R8, c[0x4][R24] ;  /* 0x0100000018087b82 */ /* 0x0002e20000000a00 */
[----:B------:R-:W-:Y:S02]  /*0f70*/  IMAD.MOV.U32 R7, RZ, RZ, R2 ;  /* 0x000000ffff077224 */ /* 0x000fe400078e0002 */
[----:B0-----:R-:W-:Y:S02]  /*0f80*/  IMAD.U32 R4, RZ, RZ, UR4 ;  /* 0x00000004ff047e24 */ /* 0x001fe4000f8e00ff */
[----:B------:R-:W-:Y:S01]  /*0f90*/  IMAD.U32 R5, RZ, RZ, UR5 ;  /* 0x00000005ff057e24 */ /* 0x000fe2000f8e00ff */
[----:B--23--:R1:W-:Y:S06]  /*0fa0*/  STL [R1], R0 ;  /* 0x0000000001007387 */ /* 0x00c3ec0000100800 */
[----:B------:R-:W-:-:S07]  /*0fb0*/  LEPC R20, `(.L_x_22) ;  /* 0x000000001014794e */ /* 0x000fce0000000000 */
[----:B-1----:R-:W-:Y:S05]  /*0fc0*/  CALL.ABS.NOINC R8 ;  /* 0x0000000008007343 */ /* 0x002fea0003c00000 */
.L_x_22:
        /* <DEDUP_REMOVED lines=12> */
.L_x_23:
        /* <DEDUP_REMOVED lines=12> */
.L_x_24:
        /* <DEDUP_REMOVED lines=12> */
.L_x_25:
        /* <DEDUP_REMOVED lines=12> */
.L_x_26:
        /* <DEDUP_REMOVED lines=12> */
.L_x_27:
        /* <DEDUP_REMOVED lines=12> */
.L_x_28:
        /* <DEDUP_REMOVED lines=12> */
.L_x_29:
[----:B------:R-:W-:-:S07]  /*1510*/  VIADD R23, R23, 0x8 ;  /* 0x0000000817177836 */ /* 0x000fce0000000000 */
.L_x_21:
[----:B------:R-:W-:-:S13]  /*1520*/  ISETP.NE.AND P0, PT, R25, RZ, PT ;  /* 0x000000ff1900720c */ /* 0x000fda0003f05270 */
        /* <DEDUP_REMOVED lines=20> */
.L_x_31:
        /* <DEDUP_REMOVED lines=12> */
.L_x_32:
        /* <DEDUP_REMOVED lines=12> */
.L_x_33:
        /* <DEDUP_REMOVED lines=12> */
.L_x_34:
[----:B------:R-:W-:-:S07]  /*18b0*/  IADD3 R23, PT, PT, R23, 0x4, RZ ;  /* 0x0000000417177810 */ /* 0x000fce0007ffe0ff */
.L_x_30:
[----:B------:R-:W-:-:S13]  /*18c0*/  ISETP.NE.AND P0, PT, R25, RZ, PT ;  /* 0x000000ff1900720c */ /* 0x000fda0003f05270 */
[----:B------:R-:W-:Y:S05]  /*18d0*/  @!P0 BRA `(.L_x_20) ;  /* 0x00000000005c8947 */ /* 0x000fea0003800000 */
[----:B------:R-:W1:Y:S01]  /*18e0*/  LDC.64 R16, c[0x0][0x380] ;  /* 0x0000e000ff107b82 */ /* 0x000e620000000a00 */
[----:B------:R-:W-:Y:S02]  /*18f0*/  IMAD.MOV R25, RZ, RZ, -R25 ;  /* 0x000000ffff197224 */ /* 0x000fe400078e0a19 */
[----:B-1----:R-:W-:-:S07]  /*1900*/  IMAD.WIDE.U32 R16, R23, 0x4, R16 ;  /* 0x0000000417107825 */ /* 0x002fce00078e0010 */
.L_x_36:
[----:B0-----:R-:W-:Y:S02]  /*1910*/  R2UR UR4, R18 ;  /* 0x00000000120472ca */ /* 0x001fe400000e0000 */
[----:B------:R-:W-:-:S13]  /*1920*/  R2UR UR5, R19 ;  /* 0x00000000130572ca */ /* 0x000fda00000e0000 */
[----:B------:R-:W2:Y:S01]  /*1930*/  LDG.E R0, desc[UR4][R16.64] ;  /* 0x0000000410007981 */ /* 0x000ea2000c1e1900 */
[----:B------:R-:W-:Y:S01]  /*1940*/  MOV R8, 0x0 ;  /* 0x0000000000087802 */ /* 0x000fe20000000f00 */
[----:B------:R-:W0:Y:S01]  /*1950*/  LDCU.64 UR4, c[0x4][0x20] ;  /* 0x01000400ff0477ac */ /* 0x000e220008000a00 */
[----:B------:R-:W-:Y:S02]  /*1960*/  VIADD R25, R25, 0x1 ;  /* 0x0000000119197836 */ /* 0x000fe40000000000 */
[----:B------:R-:W-:Y:S02]  /*1970*/  IMAD.MOV.U32 R6, RZ, RZ, R22 ;  /* 0x000000ffff067224 */ /* 0x000fe400078e0016 */
[----:B------:R-:W1:Y:S01]  /*1980*/  LDC.64 R8, c[0x4][R8] ;  /* 0x0100000008087b82 */ /* 0x000e620000000a00 */
[----:B------:R-:W-:Y:S01]  /*1990*/  ISETP.NE.AND P0, PT, R25, RZ, PT ;  /* 0x000000ff1900720c */ /* 0x000fe20003f05270 */
[----:B------:R-:W-:Y:S02]  /*19a0*/  IMAD.MOV.U32 R7, RZ, RZ, R2 ;  /* 0x000000ffff077224 */ /* 0x000fe400078e0002 */
[----:B0-----:R-:W-:-:S02]  /*19b0*/  IMAD.U32 R4, RZ, RZ, UR4 ;  /* 0x00000004ff047e24 */ /* 0x001fc4000f8e00ff */
[----:B------:R-:W-:Y:S01]  /*19c0*/  IMAD.U32 R5, RZ, RZ, UR5 ;  /* 0x00000005ff057e24 */ /* 0x000fe2000f8e00ff */
[----:B--2---:R0:W-:Y:S02]  /*19d0*/  STL [R1], R0 ;  /* 0x0000000001007387 */ /* 0x0041e40000100800 */
[----:B01----:R-:W-:-:S07]  /*19e0*/  P2R R0, PR, RZ, 0x1 ;  /* 0x00000001ff007803 */ /* 0x003fce0000000000 */
[----:B------:R-:W-:-:S07]  /*19f0*/  LEPC R20, `(.L_x_35) ;  /* 0x000000001014794e */ /* 0x000fce0000000000 */
[----:B------:R-:W-:Y:S05]  /*1a00*/  CALL.ABS.NOINC R8 ;  /* 0x0000000008007343 */ /* 0x000fea0003c00000 */
.L_x_35:
[----:B------:R-:W-:Y:S02]  /*1a10*/  ISETP.NE.AND P6, PT, R25, RZ, PT ;  /* 0x000000ff1900720c */ /* 0x000fe40003fc5270 */
[----:B------:R-:W-:-:S05]  /*1a20*/  IADD3 R16, P0, PT, R16, 0x4, RZ ;  /* 0x0000000410107810 */ /* 0x000fca0007f1e0ff */
[----:B------:R-:W-:-:S06]  /*1a30*/  IMAD.X R17, RZ, RZ, R17, P0 ;  /* 0x000000ffff117224 */ /* 0x000fcc00000e0611 */
[----:B------:R-:W-:Y:S05]  /*1a40*/  @P6 BRA `(.L_x_36) ;  /* 0xfffffffc00b06947 */ /* 0x000fea000383ffff */
.L_x_20:
[----:B------:R-:W-:Y:S05]  /*1a50*/  BSYNC.RECONVERGENT B6 ;  /* 0x0000000000067941 */ /* 0x000fea0003800200 */
.L_x_1:
[----:B------:R-:W-:Y:S01]  /*1a60*/  MOV R0, 0x0 ;  /* 0x0000000000007802 */ /* 0x000fe20000000f00 */
[----:B------:R-:W1:Y:S01]  /*1a70*/  LDCU.64 UR4, c[0x4][0x18] ;  /* 0x01000300ff0477ac */ /* 0x000e620008000a00 */
[----:B------:R-:W-:Y:S02]  /*1a80*/  CS2R R6, SRZ ;  /* 0x0000000000067805 */ /* 0x000fe4000001ff00 */
[----:B------:R2:W3:Y:S01]  /*1a90*/  LDC.64 R2, c[0x4][R0] ;  /* 0x0100000000027b82 */ /* 0x0004e20000000a00 */
[----:B-1----:R-:W-:Y:S02]  /*1aa0*/  IMAD.U32 R4, RZ, RZ, UR4 ;  /* 0x00000004ff047e24 */ /* 0x002fe4000f8e00ff */
[----:B--2---:R-:W-:-:S07]  /*1ab0*/  IMAD.U32 R5, RZ, RZ, UR5 ;  /* 0x00000005ff057e24 */ /* 0x004fce000f8e00ff */
[----:B------:R-:W-:-:S07]  /*1ac0*/  LEPC R20, `(.L_x_37) ;  /* 0x000000001014794e */ /* 0x000fce0000000000 */
[----:B0--3--:R-:W-:Y:S05]  /*1ad0*/  CALL.ABS.NOINC R2 ;  /* 0x0000000002007343 */ /* 0x009fea0003c00000 */
.L_x_37:
[----:B------:R-:W-:Y:S05]  /*1ae0*/  EXIT ;  /* 0x000000000000794d */ /* 0x000fea0003800000 */
.L_x_38:
[----:B------:R-:W-:-:S00]  /*1af0*/  BRA `(.L_x_38) ;  /* 0xfffffffc00fc7947 */ /* 0x000fc0000383ffff */
[----:B------:R-:W-:-:S00]  /*1b00*/  NOP ;  /* 0x0000000000007918 */ /* 0x000fc00000000000 */
[----:B------:R-:W-:-:S00]  /*1b10*/  NOP ;  /* 0x0000000000007918 */ /* 0x000fc00000000000 */
[----:B------:R-:W-:-:S00]  /*1b20*/  NOP ;  /* 0x0000000000007918 */ /* 0x000fc00000000000 */
[----:B------:R-:W-:-:S00]  /*1b30*/  NOP ;  /* 0x0000000000007918 */ /* 0x000fc00000000000 */
[----:B------:R-:W-:-:S00]  /*1b40*/  NOP ;  /* 0x0000000000007918 */ /* 0x000fc00000000000 */
[----:B------:R-:W-:-:S00]  /*1b50*/  NOP ;  /* 0x0000000000007918 */ /* 0x000fc00000000000 */
[----:B------:R-:W-:-:S00]  /*1b60*/  NOP ;  /* 0x0000000000007918 */ /* 0x000fc00000000000 */
[----:B------:R-:W-:-:S00]  /*1b70*/  NOP ;  /* 0x0000000000007918 */ /* 0x000fc00000000000 */
.L_x_78:


//--------------------- .text._Z8PrintVecPKfi     --------------------------
	.section	.text._Z8PrintVecPKfi,"ax",@progbits
	.align	128
        .global         _Z8PrintVecPKfi
        .type           _Z8PrintVecPKfi,@function
        .size           _Z8PrintVecPKfi,(.L_x_79 - _Z8PrintVecPKfi)
        .other          _Z8PrintVecPKfi,@"STO_CUDA_ENTRY STV_DEFAULT"
_Z8PrintVecPKfi:
.text._Z8PrintVecPKfi:
        /* <DEDUP_REMOVED lines=14> */
.L_x_39:
        /* <DEDUP_REMOVED lines=16> */
.L_x_58:
        /* <DEDUP_REMOVED lines=13> */
[----:B--2---:R-:W0:Y:S02]  /*02b0*/  F2F.F64.F32 R10, R0 ;  /* 0x00000000000a7310 */ /* 0x004e240000201800 */
[----:B0--3--:R1:W-:Y:S04]  /*02c0*/  STL.64 [R1], R10 ;  /* 0x0000000a01007387 */ /* 0x0093e80000100a00 */
[----:B------:R-:W-:-:S07]  /*02d0*/  LEPC R20, `(.L_x_42) ;  /* 0x000000001014794e */ /* 0x000fce0000000000 */
[----:B-1----:R-:W-:Y:S05]  /*02e0*/  CALL.ABS.NOINC R8 ;  /* 0x0000000008007343 */ /* 0x002fea0003c00000 */
.L_x_42:
        /* <DEDUP_REMOVED lines=9> */
[----:B--2---:R-:W2:Y:S02]  /*0380*/  F2F.F64.F32 R10, R0 ;  /* 0x00000000000a7310 */ /* 0x004ea40000201800 */
[----:B-12---:R0:W-:Y:S04]  /*0390*/  STL.64 [R1], R10 ;  /* 0x0000000a01007387 */ /* 0x0061e80000100a00 */
[----:B------:R-:W-:-:S07]  /*03a0*/  LEPC R20, `(.L_x_43) ;  /* 0x000000001014794e */ /* 0x000fce0000000000 */
[----:B0-----:R-:W-:Y:S05]  /*03b0*/  CALL.ABS.NOINC R8 ;  /* 0x0000000008007343 */ /* 0x001fea0003c00000 */
.L_x_43:
        /* <DEDUP_REMOVED lines=13> */
.L_x_44:
        /* <DEDUP_REMOVED lines=9> */
[----:B--2---:R-:W2:Y:S02]  /*0520*/  F2F.F64.F32 R10, R0 ;  /* 0x00000000000a7310 */ /* 0x004ea40000201800 */
[----:B-12---:R0:W-:Y:S04]  /*0530*/  STL.64 [R1], R10 ;  /* 0x0000000a01007387 */ /* 0x0061e80000100a00 */
[----:B------:R-:W-:-:S07]  /*0540*/  LEPC R20, `(.L_x_45) ;  /* 0x000000001014794e */ /* 0x000fce0000000000 */
[----:B0-----:R-:W-:Y:S05]  /*0550*/  CALL.ABS.NOINC R8 ;  /* 0x0000000008007343 */ /* 0x001fea0003c00000 */
.L_x_45:
        /* <DEDUP_REMOVED lines=13> */
.L_x_46:
        /* <DEDUP_REMOVED lines=13> */
.L_x_47:
        /* <DEDUP_REMOVED lines=9> */
[----:B--2---:R-:W2:Y:S02]  /*0790*/  F2F.F64.F32 R10, R0 ;  /* 0x00000000000a7310 */ /* 0x004ea40000201800 */
[----:B-12---:R0:W-:Y:S04]  /*07a0*/  STL.64 [R1], R10 ;  /* 0x0000000a01007387 */ /* 0x0061e80000100a00 */
[----:B------:R-:W-:-:S07]  /*07b0*/  LEPC R20, `(.L_x_48) ;  /* 0x000000001014794e */ /* 0x000fce0000000000 */
[----:B0-----:R-:W-:Y:S05]  /*07c0*/  CALL.ABS.NOINC R8 ;  /* 0x0000000008007343 */ /* 0x001fea0003c00000 */
.L_x_48:
        /* <DEDUP_REMOVED lines=13> */
.L_x_49:
        /* <DEDUP_REMOVED lines=13> */
.L_x_50:
        /* <DEDUP_REMOVED lines=9> */
[----:B--2---:R-:W2:Y:S02]  /*0a00*/  F2F.F64.F32 R10, R0 ;  /* 0x00000000000a7310 */ /* 0x004ea40000201800 */
[----:B-12---:R0:W-:Y:S04]  /*0a10*/  STL.64 [R1], R10 ;  /* 0x0000000a01007387 */ /* 0x0061e80000100a00 */
[----:B------:R-:W-:-:S07]  /*0a20*/  LEPC R20, `(.L_x_51) ;  /* 0x000000001014794e */ /* 0x000fce0000000000 */
[----:B0-----:R-:W-:Y:S05]  /*0a30*/  CALL.ABS.NOINC R8 ;  /* 0x0000000008007343 */ /* 0x001fea0003c00000 */
.L_x_51:
        /* <DEDUP_REMOVED lines=13> */
.L_x_52:
        /* <DEDUP_REMOVED lines=13> */
.L_x_53:
        /* <DEDUP_REMOVED lines=9> */
[----:B--2---:R-:W2:Y:S02]  /*0c70*/  F2F.F64.F32 R10, R0 ;  /* 0x00000000000a7310 */ /* 0x004ea40000201800 */
[----:B-12---:R0:W-:Y:S04]  /*0c80*/  STL.64 [R1], R10 ;  /* 0x0000000a01007387 */ /* 0x0061e80000100a00 */
[----:B------:R-:W-:-:S07]  /*0c90*/  LEPC R20, `(.L_x_54) ;  /* 0x000000001014794e */ /* 0x000fce0000000000 */
[----:B0-----:R-:W-:Y:S05]  /*0ca0*/  CALL.ABS.NOINC R8 ;  /* 0x0000000008007343 */ /* 0x001fea0003c00000 */
.L_x_54:
        /* <DEDUP_REMOVED lines=13> */
.L_x_55:
        /* <DEDUP_REMOVED lines=13> */
.L_x_56:
        /* <DEDUP_REMOVED lines=13> */
.L_x_57:
[----:B------:R-:W-:Y:S02]  /*0f20*/  ISETP.NE.AND P6, PT, R27, RZ, PT ;  /* 0x000000ff1b00720c */ /* 0x000fe40003fc5270 */
[----:B------:R-:W-:-:S05]  /*0f30*/  IADD3 R16, P0, PT, R16, 0x40, RZ ;  /* 0x0000004010107810 */ /* 0x000fca0007f1e0ff */
[----:B------:R-:W-:-:S06]  /*0f40*/  IMAD.X R17, RZ, RZ, R17, P0 ;  /* 0x000000ffff117224 */ /* 0x000fcc00000e0611 */
[----:B------:R-:W-:Y:S05]  /*0f50*/  @P6 BRA `(.L_x_58) ;  /* 0xfffffff000a06947 */ /* 0x000fea000383ffff */
[----:B------:R-:W-:Y:S05]  /*0f60*/  BSYNC.RECONVERGENT B6 ;  /* 0x0000000000067941 */ /* 0x000fea0003800200 */
.L_x_41:
        /* <DEDUP_REMOVED lines=19> */
[----:B--2---:R-:W0:Y:S02]  /*10a0*/  F2F.F64.F32 R10, R0 ;  /* 0x00000000000a7310 */ /* 0x004e240000201800 */
[----:B0--3--:R1:W-:Y:S04]  /*10b0*/  STL.64 [R1], R10 ;  /* 0x0000000a01007387 */ /* 0x0093e80000100a00 */
[----:B------:R-:W-:-:S07]  /*10c0*/  LEPC R20, `(.L_x_61) ;  /* 0x000000001014794e */ /* 0x000fce0000000000 */
[----:B-1----:R-:W-:Y:S05]  /*10d0*/  CALL.ABS.NOINC R8 ;  /* 0x0000000008007343 */ /* 0x002fea0003c00000 */
.L_x_61:
        /* <DEDUP_REMOVED lines=13> */
.L_x_62:
        /* <DEDUP_REMOVED lines=13> */
.L_x_63:
        /* <DEDUP_REMOVED lines=13> */
.L_x_64:
        /* <DEDUP_REMOVED lines=13> */
.L_x_65:
        /* <DEDUP_REMOVED lines=13> */
.L_x_66:
        /* <DEDUP_REMOVED lines=13> */
.L_x_67:
        /* <DEDUP_REMOVED lines=13> */
.L_x_68:
[----:B------:R-:W-:-:S07]  /*1690*/  VIADD R23, R23, 0x8 ;  /* 0x0000000817177836 */ /* 0x000fce0000000000 */
.L_x_60:
        /* <DEDUP_REMOVED lines=22> */
.L_x_70:
        /* <DEDUP_REMOVED lines=13> */
.L_x_71:
        /* <DEDUP_REMOVED lines=13> */
.L_x_72:
        /* <DEDUP_REMOVED lines=13> */
.L_x_73:
[----:B------:R-:W-:-:S07]  /*1a70*/  IADD3 R23, PT, PT, R23, 0x4, RZ ;  /* 0x0000000417177810 */ /* 0x000fce0007ffe0ff */
.L_x_69:
[----:B------:R-:W-:-:S13]  /*1a80*/  ISETP.NE.AND P0, PT, R25, RZ, PT ;  /* 0x000000ff1900720c */ /* 0x000fda0003f05270 */
[----:B------:R-:W-:Y:S05]  /*1a90*/  @!P0 BRA `(.L_x_59) ;  /* 0x0000000000608947 */ /* 0x000fea0003800000 */
[----:B------:R-:W1:Y:S01]  /*1aa0*/  LDC.64 R16, c[0x0][0x380] ;  /* 0x0000e000ff107b82 */ /* 0x000e620000000a00 */
[----:B------:R-:W-:Y:S02]  /*1ab0*/  IMAD.MOV R25, RZ, RZ, -R25 ;  /* 0x000000ffff197224 */ /* 0x000fe400078e0a19 */
[----:B-1----:R-:W-:-:S07]  /*1ac0*/  IMAD.WIDE.U32 R16, R23, 0x4, R16 ;  /* 0x0000000417107825 */ /* 0x002fce00078e0010 */
.L_x_75:
        /* <DEDUP_REMOVED lines=12> */
[----:B--2---:R0:W2:Y:S02]  /*1b90*/  F2F.F64.F32 R10, R0 ;  /* 0x00000000000a7310 */ /* 0x0040a40000201800 */
[----:B0-----:R-:W-:Y:S01]  /*1ba0*/  P2R R0, PR, RZ, 0x1 ;  /* 0x00000001ff007803 */ /* 0x001fe20000000000 */
[----:B-12---:R0:W-:Y:S06]  /*1bb0*/  STL.64 [R1], R10 ;  /* 0x0000000a01007387 */ /* 0x0061ec0000100a00 */
[----:B------:R-:W-:-:S07]  /*1bc0*/  LEPC R20, `(.L_x_74) ;  /* 0x000000001014794e */ /* 0x000fce0000000000 */
[----:B0-----:R-:W-:Y:S05]  /*1bd0*/  CALL.ABS.NOINC R8 ;  /* 0x0000000008007343 */ /* 0x001fea0003c00000 */
.L_x_74:
[----:B------:R-:W-:Y:S02]  /*1be0*/  ISETP.NE.AND P6, PT, R25, RZ, PT ;  /* 0x000000ff1900720c */ /* 0x000fe40003fc5270 */
[----:B------:R-:W-:-:S05]  /*1bf0*/  IADD3 R16, P0, PT, R16, 0x4, RZ ;  /* 0x0000000410107810 */ /* 0x000fca0007f1e0ff */
[----:B------:R-:W-:-:S06]  /*1c00*/  IMAD.X R17, RZ, RZ, R17, P0 ;  /* 0x000000ffff117224 */ /* 0x000fcc00000e0611 */
[----:B------:R-:W-:Y:S05]  /*1c10*/  @P6 BRA `(.L_x_75) ;  /* 0xfffffffc00ac6947 */ /* 0x000fea000383ffff */
.L_x_59:
[----:B------:R-:W-:Y:S05]  /*1c20*/  BSYNC.RECONVERGENT B6 ;  /* 0x0000000000067941 */ /* 0x000fea0003800200 */
.L_x_40:
        /* <DEDUP_REMOVED lines=8> */
.L_x_76:
[----:B------:R-:W-:Y:S05]  /*1cb0*/  EXIT ;  /* 0x000000000000794d */ /* 0x000fea0003800000 */
.L_x_77:
        /* <DEDUP_REMOVED lines=12> */
.L_x_79:


//--------------------- .nv.global.init           --------------------------
	.section	.nv.global.init,"aw",@progbits
.nv.global.init:
	.type		$str$2,@object
	.size		$str$2,($str$3 - $str$2)
$str$2:
        /*0000*/ 	.byte	0x0a, 0x00
	.type		$str$3,@object
	.size		$str$3,($str$1 - $str$3)
$str$3:
        /*0002*/ 	.byte	0x25, 0x64, 0x2c, 0x20, 0x00
	.type		$str$1,@object
	.size		$str$1,($str - $str$1)
$str$1:
        /*0007*/ 	.byte	0x25, 0x66, 0x2c, 0x20, 0x00
	.type		$str,@object
	.size		$str,(.L_0 - $str)
$str:
        /*000c*/ 	.byte	0x3d, 0x3d, 0x3d, 0x3d, 0x3d, 0x3d, 0x3d, 0x3d, 0x3d, 0x3d, 0x3d, 0x3d, 0x3d, 0x3d, 0x3d, 0x3d
        /*001c*/ 	.byte	0x3d, 0x3d, 0x3d, 0x3d, 0x3d, 0x3d, 0x3d, 0x3d, 0x3d, 0x3d, 0x3d, 0x3d, 0x3d, 0x3d, 0x3d, 0x3d
        /*002c*/ 	.byte	0x3d, 0x3d, 0x0a, 0x00
.L_0:


//--------------------- .nv.shared.reserved.0     --------------------------
	.section	.nv.shared.reserved.0,"aw",@nobits
	.weak		__nv_reservedSMEM_offset_0_alias
	.size		__nv_reservedSMEM_offset_0_alias, 0, 64
	.other		__nv_reservedSMEM_offset_0_alias,@"STO_CUDA_RESERVED_SHARED STV_DEFAULT"
__nv_reservedSMEM_offset_0_alias:
	.zero		0
	.zero		64


//--------------------- .nv.constant0._Z8PrintVecPKii --------------------------
	.section	.nv.constant0._Z8PrintVecPKii,"a",@progbits
	.sectionflags	@""
	.align	4
.nv.constant0._Z8PrintVecPKii:
	.zero		908


//--------------------- .nv.constant0._Z8PrintVecPKfi --------------------------
	.section	.nv.constant0._Z8PrintVecPKfi,"a",@progbits
	.sectionflags	@""
	.align	4
.nv.constant0._Z8PrintVecPKfi:
	.zero		908


//--------------------- SYMBOLS --------------------------

	.type		.nv.reservedSmem.offset0,@object
	.size		.nv.reservedSmem.offset0,0x4
	.type		vprintf,@function
